// auto-generated by cutlass_sweep.gemm — config: {"arch": "sm_90", "cluster_m": 1, "cluster_n": 1, "dtype": "e5m2", "stages": 4, "tile_k": 128, "tile_m": 256, "tile_n": 128}
#include "cutlass/cutlass.h"
#include "cutlass/gemm/collective/collective_builder.hpp"
#include "cutlass/gemm/device/gemm_universal_adapter.h"
#include "cutlass/gemm/kernel/gemm_universal.hpp"
#include "cutlass/epilogue/collective/collective_builder.hpp"

using ElemA = cutlass::float_e5m2_t;
using ElemB = cutlass::float_e5m2_t;
using ElemCD = cutlass::float_e5m2_t;
using Acc  = float;
using TileShape    = cute::Shape<cute::_256, cute::_128, cute::_128>;
using ClusterShape = cute::Shape<cute::_1, cute::_1, cute::_1>;

using CollectiveEpilogue = typename cutlass::epilogue::collective::CollectiveBuilder<
    cutlass::arch::Sm90, cutlass::arch::OpClassTensorOp,
    TileShape, ClusterShape,
    cutlass::epilogue::collective::EpilogueTileAuto,
    Acc, Acc,
    ElemCD, cutlass::layout::RowMajor, 128 / cutlass::sizeof_bits<ElemCD>::value,
    ElemCD, cutlass::layout::RowMajor, 128 / cutlass::sizeof_bits<ElemCD>::value,
    cutlass::epilogue::collective::EpilogueScheduleAuto
  >::CollectiveOp;

using CollectiveMainloop = typename cutlass::gemm::collective::CollectiveBuilder<
    cutlass::arch::Sm90, cutlass::arch::OpClassTensorOp,
    ElemA, cutlass::layout::RowMajor, 128 / cutlass::sizeof_bits<ElemA>::value,
    ElemB, cutlass::layout::ColumnMajor, 128 / cutlass::sizeof_bits<ElemB>::value,
    Acc,
    TileShape, ClusterShape,
    cutlass::gemm::collective::StageCount<4>,
    cutlass::gemm::collective::KernelScheduleAuto
  >::CollectiveOp;

using GemmKernel = cutlass::gemm::kernel::GemmUniversal<
    cute::Shape<int,int,int,int>,
    CollectiveMainloop,
    CollectiveEpilogue
>;
using Gemm = cutlass::gemm::device::GemmUniversalAdapter<GemmKernel>;

// Force the device kernel symbol into the cubin without needing a host main.
auto* _anchor = &cutlass::device_kernel<GemmKernel>;


// ===== COMPILED SASS (sm_90a) =====

	.target	sm_90a

	.elftype	@"ET_EXEC"


//--------------------- .note.nv.tkinfo           --------------------------
	.section	.note.nv.tkinfo,"",@"SHT_NOTE"
	.sectionflags	@"SHF_NOTE_NV_TKINFO"
	.tkinfo
        /*0018*/ 	.word	0x00000002
        /*0030*/ 	.string	""
        /*0030*/ 	.string	"ptxas"
        /*0030*/ 	.string	"Cuda compilation tools, release 13.0, V13.0.88"
        /*0030*/ 	.string	"Build cuda_13.0.r13.0/compiler.36424714_0"
        /*0030*/ 	.string	"-arch sm_90a -m 64 "



//--------------------- .note.nv.cuinfo           --------------------------
	.section	.note.nv.cuinfo,"",@"SHT_NOTE"
	.sectionflags	@"SHF_NOTE_NV_CUINFO"
        /*0018*/ 	.short	0x0002
        /*001a*/ 	.short	0x005a
        /*001c*/ 	.short	0x0082
	.zero		2


//--------------------- .nv.info                  --------------------------
	.section	.nv.info,"",@"SHT_CUDA_INFO"
	.align	4


	//----- nvinfo : EIATTR_REGCOUNT
	.align		4
        /*0000*/ 	.byte	0x04, 0x2f
        /*0002*/ 	.short	(.L_12 - .L_11)
	.align		4
.L_11:
        /*0004*/ 	.word	index@(_ZN7cutlass13device_kernelINS_4gemm6kernel13GemmUniversalIN4cute5tupleIJiiiiEEENS1_10collective13CollectiveMmaINS1_37MainloopSm90TmaGmmaWarpSpecializedFP8ILi4ENS5_IJNS4_1CILi1EEESB_SB_EEENS1_35KernelTmaWarpSpecializedCooperativeEEENS5_IJNSA_ILi256EEENSA_ILi128EEESG_EEENS_12float_e5m2_tENS5_IJlSB_lEEESI_SJ_NS4_8TiledMMAINS4_8MMA_AtomIJNS4_4SM904GMMA31MMA_64x128x32_F32E5M2E5M2_SS_TNILNSN_7ScaleInE1ELSP_1EEEEEENS4_6LayoutINS5_IJNSA_ILi2EEESB_SB_EEENS5_IJSB_NSA_ILi0EEESV_EEEEENS5_IJNS4_10UnderscoreESY_SY_EEEEENS4_13SM90_TMA_LOADENS4_14ComposedLayoutINS4_7SwizzleILi3ELi4ELi3EEENS4_18smem_ptr_flag_bitsILi8EEENSS_INS5_IJNSA_ILi8EEESG_EEENS5_IJSG_SB_EEEEEEEvNS4_8identityES11_S1B_vS1C_EENS_8epilogue10collective6detail29Sm90TmaWarpSpecializedAdapterINS1F_15DefaultEpilogueISI_SJ_SJ_NS1E_6thread17LinearCombinationISI_Li1EffLNS1J_9ScaleType4KindE0ELNS_15FloatRoundStyleE2ESI_EENS1_15EpilogueDefaultEEEEEvvEEEEvNT_6ParamsE)
        /*0008*/ 	.word	0x000000a8


	//----- nvinfo : EIATTR_FRAME_SIZE
	.align		4
.L_12:
        /*000c*/ 	.byte	0x04, 0x11
        /*000e*/ 	.short	(.L_14 - .L_13)
	.align		4
.L_13:
        /*0010*/ 	.word	index@(_ZN7cutlass13device_kernelINS_4gemm6kernel13GemmUniversalIN4cute5tupleIJiiiiEEENS1_10collective13CollectiveMmaINS1_37MainloopSm90TmaGmmaWarpSpecializedFP8ILi4ENS5_IJNS4_1CILi1EEESB_SB_EEENS1_35KernelTmaWarpSpecializedCooperativeEEENS5_IJNSA_ILi256EEENSA_ILi128EEESG_EEENS_12float_e5m2_tENS5_IJlSB_lEEESI_SJ_NS4_8TiledMMAINS4_8MMA_AtomIJNS4_4SM904GMMA31MMA_64x128x32_F32E5M2E5M2_SS_TNILNSN_7ScaleInE1ELSP_1EEEEEENS4_6LayoutINS5_IJNSA_ILi2EEESB_SB_EEENS5_IJSB_NSA_ILi0EEESV_EEEEENS5_IJNS4_10UnderscoreESY_SY_EEEEENS4_13SM90_TMA_LOADENS4_14ComposedLayoutINS4_7SwizzleILi3ELi4ELi3EEENS4_18smem_ptr_flag_bitsILi8EEENSS_INS5_IJNSA_ILi8EEESG_EEENS5_IJSG_SB_EEEEEEEvNS4_8identityES11_S1B_vS1C_EENS_8epilogue10collective6detail29Sm90TmaWarpSpecializedAdapterINS1F_15DefaultEpilogueISI_SJ_SJ_NS1E_6thread17LinearCombinationISI_Li1EffLNS1J_9ScaleType4KindE0ELNS_15FloatRoundStyleE2ESI_EENS1_15EpilogueDefaultEEEEEvvEEEEvNT_6ParamsE)
        /*0014*/ 	.word	0x000000f0


	//----- nvinfo : EIATTR_MIN_STACK_SIZE
	.align		4
.L_14:
        /*0018*/ 	.byte	0x04, 0x12
        /*001a*/ 	.short	(.L_16 - .L_15)
	.align		4
.L_15:
        /*001c*/ 	.word	index@(_ZN7cutlass13device_kernelINS_4gemm6kernel13GemmUniversalIN4cute5tupleIJiiiiEEENS1_10collective13CollectiveMmaINS1_37MainloopSm90TmaGmmaWarpSpecializedFP8ILi4ENS5_IJNS4_1CILi1EEESB_SB_EEENS1_35KernelTmaWarpSpecializedCooperativeEEENS5_IJNSA_ILi256EEENSA_ILi128EEESG_EEENS_12float_e5m2_tENS5_IJlSB_lEEESI_SJ_NS4_8TiledMMAINS4_8MMA_AtomIJNS4_4SM904GMMA31MMA_64x128x32_F32E5M2E5M2_SS_TNILNSN_7ScaleInE1ELSP_1EEEEEENS4_6LayoutINS5_IJNSA_ILi2EEESB_SB_EEENS5_IJSB_NSA_ILi0EEESV_EEEEENS5_IJNS4_10UnderscoreESY_SY_EEEEENS4_13SM90_TMA_LOADENS4_14ComposedLayoutINS4_7SwizzleILi3ELi4ELi3EEENS4_18smem_ptr_flag_bitsILi8EEENSS_INS5_IJNSA_ILi8EEESG_EEENS5_IJSG_SB_EEEEEEEvNS4_8identityES11_S1B_vS1C_EENS_8epilogue10collective6detail29Sm90TmaWarpSpecializedAdapterINS1F_15DefaultEpilogueISI_SJ_SJ_NS1E_6thread17LinearCombinationISI_Li1EffLNS1J_9ScaleType4KindE0ELNS_15FloatRoundStyleE2ESI_EENS1_15EpilogueDefaultEEEEEvvEEEEvNT_6ParamsE)
        /*0020*/ 	.word	0x000000f0
.L_16:


//--------------------- .nv.compat                --------------------------
	.section	.nv.compat,"",@"SHT_CUDA_COMPAT_INFO"
	.align	4
        /*0000*/ 	.byte	0x02, 0x09, 0x01, 0x00, 0x02, 0x02, 0x04, 0x00, 0x02, 0x05, 0x05, 0x00, 0x03, 0x07, 0x01, 0x01
        /*0010*/ 	.byte	0x02, 0x03, 0x01, 0x00, 0x02, 0x06, 0x01, 0x00, 0x04, 0x0b, 0x08, 0x00, 0x00, 0x00, 0x00, 0x00
        /*0020*/ 	.byte	0x00, 0x00, 0x00, 0x00


//--------------------- .nv.info._ZN7cutlass13device_kernelINS_4gemm6kernel13GemmUniversalIN4cute5tupleIJiiiiEEENS1_10collective13CollectiveMmaINS1_37MainloopSm90TmaGmmaWarpSpecializedFP8ILi4ENS5_IJNS4_1CILi1EEESB_SB_EEENS1_35KernelTmaWarpSpecializedCooperativeEEENS5_IJNSA_ILi256EEENSA_ILi128EEESG_EEENS_12float_e5m2_tENS5_IJlSB_lEEESI_SJ_NS4_8TiledMMAINS4_8MMA_AtomIJNS4_4SM904GMMA31MMA_64x128x32_F32E5M2E5M2_SS_TNILNSN_7ScaleInE1ELSP_1EEEEEENS4_6LayoutINS5_IJNSA_ILi2EEESB_SB_EEENS5_IJSB_NSA_ILi0EEESV_EEEEENS5_IJNS4_10UnderscoreESY_SY_EEEEENS4_13SM90_TMA_LOADENS4_14ComposedLayoutINS4_7SwizzleILi3ELi4ELi3EEENS4_18smem_ptr_flag_bitsILi8EEENSS_INS5_IJNSA_ILi8EEESG_EEENS5_IJSG_SB_EEEEEEEvNS4_8identityES11_S1B_vS1C_EENS_8epilogue10collective6detail29Sm90TmaWarpSpecializedAdapterINS1F_15DefaultEpilogueISI_SJ_SJ_NS1E_6thread17LinearCombinationISI_Li1EffLNS1J_9ScaleType4KindE0ELNS_15FloatRoundStyleE2ESI_EENS1_15EpilogueDefaultEEEEEvvEEEEvNT_6ParamsE --------------------------
	.section	.nv.info._ZN7cutlass13device_kernelINS_4gemm6kernel13GemmUniversalIN4cute5tupleIJiiiiEEENS1_10collective13CollectiveMmaINS1_37MainloopSm90TmaGmmaWarpSpecializedFP8ILi4ENS5_IJNS4_1CILi1EEESB_SB_EEENS1_35KernelTmaWarpSpecializedCooperativeEEENS5_IJNSA_ILi256EEENSA_ILi128EEESG_EEENS_12float_e5m2_tENS5_IJlSB_lEEESI_SJ_NS4_8TiledMMAINS4_8MMA_AtomIJNS4_4SM904GMMA31MMA_64x128x32_F32E5M2E5M2_SS_TNILNSN_7ScaleInE1ELSP_1EEEEEENS4_6LayoutINS5_IJNSA_ILi2EEESB_SB_EEENS5_IJSB_NSA_ILi0EEESV_EEEEENS5_IJNS4_10UnderscoreESY_SY_EEEEENS4_13SM90_TMA_LOADENS4_14ComposedLayoutINS4_7SwizzleILi3ELi4ELi3EEENS4_18smem_ptr_flag_bitsILi8EEENSS_INS5_IJNSA_ILi8EEESG_EEENS5_IJSG_SB_EEEEEEEvNS4_8identityES11_S1B_vS1C_EENS_8epilogue10collective6detail29Sm90TmaWarpSpecializedAdapterINS1F_15DefaultEpilogueISI_SJ_SJ_NS1E_6thread17LinearCombinationISI_Li1EffLNS1J_9ScaleType4KindE0ELNS_15FloatRoundStyleE2ESI_EENS1_15EpilogueDefaultEEEEEvvEEEEvNT_6ParamsE,"",@"SHT_CUDA_INFO"
	.sectionflags	@""
	.align	4


	//----- nvinfo : EIATTR_CUDA_API_VERSION
	.align		4
        /*0000*/ 	.byte	0x04, 0x37
        /*0002*/ 	.short	(.L_18 - .L_17)
.L_17:
        /*0004*/ 	.word	0x00000082


	//----- nvinfo : EIATTR_KPARAM_INFO
	.align		4
.L_18:
        /*0008*/ 	.byte	0x04, 0x17
        /*000a*/ 	.short	(.L_20 - .L_19)
.L_19:
        /*000c*/ 	.word	0x00000000
        /*0010*/ 	.short	0x0000
        /*0012*/ 	.short	0x0070
        /*0014*/ 	.byte	0x00, 0xf0, 0x01, 0x10


	//----- nvinfo : EIATTR_SPARSE_MMA_MASK
	.align		4
.L_20:
        /*0018*/ 	.byte	0x03, 0x50
        /*001a*/ 	.short	0x0000


	//----- nvinfo : EIATTR_MAXREG_COUNT
	.align		4
        /*001c*/ 	.byte	0x03, 0x1b
        /*001e*/ 	.short	0x00a8


	//----- nvinfo : EIATTR_NUM_BARRIERS
	.align		4
        /*0020*/ 	.byte	0x02, 0x4c
        /*0022*/ 	.byte	0x01
	.zero		1


	//----- nvinfo : EIATTR_ANNOTATIONS
	.align		4
        /*0024*/ 	.byte	0x04, 0x55
        /*0026*/ 	.short	(.L_22 - .L_21)


	//   ....[0]....
.L_21:
        /*0028*/ 	.word	0x00000001
        /*002c*/ 	.byte	0x90, 0x05, 0x00, 0x00, 0x01, 0x00, 0x00, 0x00, 0xb0, 0x05, 0x00, 0x00, 0x01, 0x00, 0x00, 0x00
        /* <DEDUP_REMOVED lines=185> */
        /*0bcc*/ 	.byte	0xc0, 0x03, 0x01, 0x00


	//----- nvinfo : EIATTR_MERCURY_ISA_VERSION
	.align		4
.L_22:
        /*0bd0*/ 	.byte	0x03, 0x5f
        /*0bd2*/ 	.short	0x0101


	//----- nvinfo : EIATTR_INT_WARP_WIDE_INSTR_OFFSETS
	.align		4
        /*0bd4*/ 	.byte	0x04, 0x31
        /*0bd6*/ 	.short	(.L_24 - .L_23)


	//   ....[0]....
.L_23:
        /*0bd8*/ 	.word	0x00000460


	//   ....[1]....
        /*0bdc*/ 	.word	0x00000470


	//   ....[2]....
        /*0be0*/ 	.word	0x000005a0


	//----- nvinfo : EIATTR_COOP_GROUP_MASK_REGIDS
	.align		4
.L_24:
        /*0be4*/ 	.byte	0x04, 0x29
        /*0be6*/ 	.short	(.L_26 - .L_25)


	//   ....[0]....
.L_25:
        /*0be8*/ 	.word	0xffffffff


	//   ....[1]....
        /*0bec*/ 	.word	0xffffffff


	//   ....[2]....
        /*0bf0*/ 	.word	0xffffffff


	//   ....[3]....
        /*0bf4*/ 	.word	0xffffffff


	//   ....[4]....
        /*0bf8*/ 	.word	0xffffffff


	//----- nvinfo : EIATTR_COOP_GROUP_INSTR_OFFSETS
	.align		4
.L_26:
        /*0bfc*/ 	.byte	0x04, 0x28
        /*0bfe*/ 	.short	(.L_28 - .L_27)


	//   ....[0]....
.L_27:
        /*0c00*/ 	.word	0x00000070


	//   ....[1]....
        /*0c04*/ 	.word	0x00000080


	//   ....[2]....
        /*0c08*/ 	.word	0x000001a0


	//   ....[3]....
        /*0c0c*/ 	.word	0x000003b0


	//   ....[4]....
        /*0c10*/ 	.word	0x000012f0


	//----- nvinfo : EIATTR_REG_RECONFIG
	.align		4
.L_28:
        /*0c14*/ 	.byte	0x01, 0x54
	.zero		2


	//----- nvinfo : EIATTR_MBARRIER_INSTR_OFFSETS
	.align		4
        /*0c18*/ 	.byte	0x04, 0x39
        /*0c1a*/ 	.short	(.L_30 - .L_29)


	//   ....[0]....
.L_29:
        /*0c1c*/ 	.word	0x00000320
        /*0c20*/ 	.word	0x000000ff
        /*0c24*/ 	.word	0x00000000
        /*0c28*/ 	.short	0x0100
        /*0c2a*/ 	.byte	0x09
	.zero		1


	//   ....[1]....
        /*0c2c*/ 	.word	0x00000330
        /*0c30*/ 	.word	0x000000ff
        /*0c34*/ 	.word	0x00000020
        /*0c38*/ 	.short	0x0100
        /*0c3a*/ 	.byte	0x09
	.zero		1


	//   ....[2]....
        /*0c3c*/ 	.word	0x00000340
        /*0c40*/ 	.word	0x000000ff
        /*0c44*/ 	.word	0x00000008
        /*0c48*/ 	.short	0x0100
        /*0c4a*/ 	.byte	0x09
	.zero		1


	//   ....[3]....
        /*0c4c*/ 	.word	0x00000350
        /*0c50*/ 	.word	0x000000ff
        /*0c54*/ 	.word	0x00000028
        /*0c58*/ 	.short	0x0100
        /*0c5a*/ 	.byte	0x09
	.zero		1


	//   ....[4]....
        /*0c5c*/ 	.word	0x00000360
        /*0c60*/ 	.word	0x000000ff
        /*0c64*/ 	.word	0x00000010
        /*0c68*/ 	.short	0x0100
        /*0c6a*/ 	.byte	0x09
	.zero		1


	//   ....[5]....
        /*0c6c*/ 	.word	0x00000370
        /*0c70*/ 	.word	0x000000ff
        /*0c74*/ 	.word	0x00000030
        /*0c78*/ 	.short	0x0100
        /*0c7a*/ 	.byte	0x09
	.zero		1


	//   ....[6]....
        /*0c7c*/ 	.word	0x00000380
        /*0c80*/ 	.word	0x000000ff
        /*0c84*/ 	.word	0x00000018
        /*0c88*/ 	.short	0x0100
        /*0c8a*/ 	.byte	0x09
	.zero		1


	//   ....[7]....
        /*0c8c*/ 	.word	0x00000390
        /*0c90*/ 	.word	0x000000ff
        /*0c94*/ 	.word	0x00000038
        /*0c98*/ 	.short	0x0100
        /*0c9a*/ 	.byte	0x09
	.zero		1


	//   ....[8]....
        /*0c9c*/ 	.word	0x000005d0
        /*0ca0*/ 	.word	0x000000ff
        /*0ca4*/ 	.word	0x00000050
        /*0ca8*/ 	.short	0x0100
        /*0caa*/ 	.byte	0x06
	.zero		1


	//   ....[9]....
        /*0cac*/ 	.word	0x000005e0
        /*0cb0*/ 	.word	0x000000ff
        /*0cb4*/ 	.word	0x00000058
        /*0cb8*/ 	.short	0x0100
        /*0cba*/ 	.byte	0x06
	.zero		1


	//   ....[10]....
        /*0cbc*/ 	.word	0x00001af0
        /*0cc0*/ 	.word	0x000000ff
        /*0cc4*/ 	.word	0x00000000
        /*0cc8*/ 	.short	0x010a
        /*0cca*/ 	.byte	0x06
	.zero		1


	//   ....[11]....
        /*0ccc*/ 	.word	0x00001b30
        /*0cd0*/ 	.word	0x000000ff
        /*0cd4*/ 	.word	0x00000000
        /*0cd8*/ 	.short	0x010a
        /*0cda*/ 	.byte	0x06
	.zero		1


	//   ....[12]....
        /*0cdc*/ 	.word	0x00002ea0
        /*0ce0*/ 	.word	0x000000ff
        /*0ce4*/ 	.word	0x00000000
        /*0ce8*/ 	.short	0x010a
        /*0cea*/ 	.byte	0x10
	.zero		1


	//   ....[13]....
        /*0cec*/ 	.word	0x00002ee0
        /*0cf0*/ 	.word	0x000000ff
        /*0cf4*/ 	.word	0x00000000
        /*0cf8*/ 	.short	0x010a
        /*0cfa*/ 	.byte	0x10
	.zero		1


	//   ....[14]....
        /*0cfc*/ 	.word	0x00004040
        /*0d00*/ 	.word	0x000000ff
        /*0d04*/ 	.word	0x00000000
        /*0d08*/ 	.short	0x0101
        /*0d0a*/ 	.byte	0x08
	.zero		1


	//   ....[15]....
        /*0d0c*/ 	.word	0x000051b0
        /*0d10*/ 	.word	0x000000ff
        /*0d14*/ 	.word	0x00000000
        /*0d18*/ 	.short	0x0101
        /*0d1a*/ 	.byte	0x06
	.zero		1


	//   ....[16]....
        /*0d1c*/ 	.word	0x0000f5d0
        /*0d20*/ 	.word	0x0000000d
        /*0d24*/ 	.word	0x00000020
        /*0d28*/ 	.short	0x010a
        /*0d2a*/ 	.byte	0x3f
	.zero		1


	//   ....[17]....
        /*0d2c*/ 	.word	0x0000f9e0
        /*0d30*/ 	.word	0x00000003
        /*0d34*/ 	.word	0x00000058
        /*0d38*/ 	.short	0x0101
        /*0d3a*/ 	.byte	0x3f
	.zero		1


	//   ....[18]....
        /*0d3c*/ 	.word	0x00010110
        /*0d40*/ 	.word	0x00000007
        /*0d44*/ 	.word	0x00000000
        /*0d48*/ 	.short	0x010a
        /*0d4a*/ 	.byte	0x3f
	.zero		1


	//   ....[19]....
        /*0d4c*/ 	.word	0x00010190
        /*0d50*/ 	.word	0x00000009
        /*0d54*/ 	.word	0x00000000
        /*0d58*/ 	.short	0x010a
        /*0d5a*/ 	.byte	0x3f
	.zero		1


	//   ....[20]....
        /*0d5c*/ 	.word	0x00010220
        /*0d60*/ 	.word	0x00000006
        /*0d64*/ 	.word	0x00000000
        /*0d68*/ 	.short	0x010a
        /*0d6a*/ 	.byte	0x3f
	.zero		1


	//   ....[21]....
        /*0d6c*/ 	.word	0x000102b0
        /*0d70*/ 	.word	0x00000003
        /*0d74*/ 	.word	0x00000000
        /*0d78*/ 	.short	0x010a
        /*0d7a*/ 	.byte	0x3f
	.zero		1


	//   ....[22]....
        /*0d7c*/ 	.word	0x00010320
        /*0d80*/ 	.word	0x00000003
        /*0d84*/ 	.word	0x00000000
        /*0d88*/ 	.short	0x010a
        /*0d8a*/ 	.byte	0x3f
	.zero		1


	//   ....[23]....
        /*0d8c*/ 	.word	0x00010390
        /*0d90*/ 	.word	0x00000000
        /*0d94*/ 	.word	0x00000000
        /*0d98*/ 	.short	0x010a
        /*0d9a*/ 	.byte	0x3f
	.zero		1


	//   ....[24]....
        /*0d9c*/ 	.word	0x00010470
        /*0da0*/ 	.word	0x0000000d
        /*0da4*/ 	.word	0x00000020
        /*0da8*/ 	.short	0x010a
        /*0daa*/ 	.byte	0x3f
	.zero		1


	//   ....[25]....
        /*0dac*/ 	.word	0x00010550
        /*0db0*/ 	.word	0x00000007
        /*0db4*/ 	.word	0x00000000
        /*0db8*/ 	.short	0x010a
        /*0dba*/ 	.byte	0x3f
	.zero		1


	//   ....[26]....
        /*0dbc*/ 	.word	0x000105a0
        /*0dc0*/ 	.word	0x00000009
        /*0dc4*/ 	.word	0x00000000
        /*0dc8*/ 	.short	0x010a
        /*0dca*/ 	.byte	0x3f
	.zero		1


	//   ....[27]....
        /*0dcc*/ 	.word	0x000105f0
        /*0dd0*/ 	.word	0x00000006
        /*0dd4*/ 	.word	0x00000000
        /*0dd8*/ 	.short	0x010a
        /*0dda*/ 	.byte	0x3f
	.zero		1


	//----- nvinfo : EIATTR_NUM_MBARRIERS
	.align		4
.L_30:
        /*0ddc*/ 	.byte	0x03, 0x38
        /*0dde*/ 	.short	0x000a


	//----- nvinfo : EIATTR_EXIT_INSTR_OFFSETS
	.align		4
        /*0de0*/ 	.byte	0x04, 0x1c
        /*0de2*/ 	.short	(.L_32 - .L_31)


	//   ....[0]....
.L_31:
        /*0de4*/ 	.word	0x00000640


	//   ....[1]....
        /*0de8*/ 	.word	0x00000f90


	//   ....[2]....
        /*0dec*/ 	.word	0x0000ec10


	//   ....[3]....
        /*0df0*/ 	.word	0x0000f260


	//   ....[4]....
        /*0df4*/ 	.word	0x00010300


	//----- nvinfo : EIATTR_MAX_THREADS
	.align		4
.L_32:
        /*0df8*/ 	.byte	0x04, 0x05
        /*0dfa*/ 	.short	(.L_34 - .L_33)
.L_33:
        /*0dfc*/ 	.word	0x00000180
        /*0e00*/ 	.word	0x00000001
        /*0e04*/ 	.word	0x00000001


	//----- nvinfo : EIATTR_CRS_STACK_SIZE
	.align		4
.L_34:
        /*0e08*/ 	.byte	0x04, 0x1e
        /*0e0a*/ 	.short	(.L_36 - .L_35)
.L_35:
        /*0e0c*/ 	.word	0x00000000


	//----- nvinfo : EIATTR_CBANK_PARAM_SIZE
	.align		4
.L_36:
        /*0e10*/ 	.byte	0x03, 0x19
        /*0e12*/ 	.short	0x0470


	//----- nvinfo : EIATTR_PARAM_CBANK
	.align		4
        /*0e14*/ 	.byte	0x04, 0x0a
        /*0e16*/ 	.short	(.L_38 - .L_37)
	.align		4
.L_37:
        /*0e18*/ 	.word	index@(.nv.constant0._ZN7cutlass13device_kernelINS_4gemm6kernel13GemmUniversalIN4cute5tupleIJiiiiEEENS1_10collective13CollectiveMmaINS1_37MainloopSm90TmaGmmaWarpSpecializedFP8ILi4ENS5_IJNS4_1CILi1EEESB_SB_EEENS1_35KernelTmaWarpSpecializedCooperativeEEENS5_IJNSA_ILi256EEENSA_ILi128EEESG_EEENS_12float_e5m2_tENS5_IJlSB_lEEESI_SJ_NS4_8TiledMMAINS4_8MMA_AtomIJNS4_4SM904GMMA31MMA_64x128x32_F32E5M2E5M2_SS_TNILNSN_7ScaleInE1ELSP_1EEEEEENS4_6LayoutINS5_IJNSA_ILi2EEESB_SB_EEENS5_IJSB_NSA_ILi0EEESV_EEEEENS5_IJNS4_10UnderscoreESY_SY_EEEEENS4_13SM90_TMA_LOADENS4_14ComposedLayoutINS4_7SwizzleILi3ELi4ELi3EEENS4_18smem_ptr_flag_bitsILi8EEENSS_INS5_IJNSA_ILi8EEESG_EEENS5_IJSG_SB_EEEEEEEvNS4_8identityES11_S1B_vS1C_EENS_8epilogue10collective6detail29Sm90TmaWarpSpecializedAdapterINS1F_15DefaultEpilogueISI_SJ_SJ_NS1E_6thread17LinearCombinationISI_Li1EffLNS1J_9ScaleType4KindE0ELNS_15FloatRoundStyleE2ESI_EENS1_15EpilogueDefaultEEEEEvvEEEEvNT_6ParamsE)
        /*0e1c*/ 	.short	0x0210
        /*0e1e*/ 	.short	0x0470


	//----- nvinfo : EIATTR_SW_WAR
	.align		4
.L_38:
        /*0e20*/ 	.byte	0x04, 0x36
        /*0e22*/ 	.short	(.L_40 - .L_39)
.L_39:
        /*0e24*/ 	.word	0x00000008
.L_40:


//--------------------- .nv.callgraph             --------------------------
	.section	.nv.callgraph,"",@"SHT_CUDA_CALLGRAPH"
	.align	4
	.sectionentsize	8
	.align		4
        /*0000*/ 	.word	0x00000000
	.align		4
        /*0004*/ 	.word	0xffffffff
	.align		4
        /*0008*/ 	.word	0x00000000
	.align		4
        /*000c*/ 	.word	0xfffffffe
	.align		4
        /*0010*/ 	.word	0x00000000
	.align		4
        /*0014*/ 	.word	0xfffffffd
	.align		4
        /*0018*/ 	.word	0x00000000
	.align		4
        /*001c*/ 	.word	0xfffffffc


//--------------------- .nv.constant4             --------------------------
	.section	.nv.constant4,"a",@progbits
	.align	8
	.align		8
.nv.constant4:
        /*0000*/ 	.dword	_ZN39_INTERNAL_2f8bb7a1_4_k_cu_5a2ed5be_46174cuda3std3__45__cpo5beginE
	.align		8
        /*0008*/ 	.dword	_ZN39_INTERNAL_2f8bb7a1_4_k_cu_5a2ed5be_46174cuda3std3__45__cpo3endE
	.align		8
        /*0010*/ 	.dword	_ZN39_INTERNAL_2f8bb7a1_4_k_cu_5a2ed5be_46174cuda3std3__45__cpo6cbeginE
	.align		8
        /*0018*/ 	.dword	_ZN39_INTERNAL_2f8bb7a1_4_k_cu_5a2ed5be_46174cuda3std3__45__cpo4cendE
	.align		8
        /*0020*/ 	.dword	_ZN39_INTERNAL_2f8bb7a1_4_k_cu_5a2ed5be_46174cuda3std3__441_GLOBAL__N__2f8bb7a1_4_k_cu_5a2ed5be_46176ignoreE
	.align		8
        /*0028*/ 	.dword	_ZN39_INTERNAL_2f8bb7a1_4_k_cu_5a2ed5be_46174cuda3std3__419piecewise_constructE
	.align		8
        /*0030*/ 	.dword	_ZN39_INTERNAL_2f8bb7a1_4_k_cu_5a2ed5be_46174cuda3std3__48in_placeE
	.align		8
        /*0038*/ 	.dword	_ZN39_INTERNAL_2f8bb7a1_4_k_cu_5a2ed5be_46174cuda3std6ranges3__45__cpo4swapE
	.align		8
        /*0040*/ 	.dword	_ZN39_INTERNAL_2f8bb7a1_4_k_cu_5a2ed5be_46174cuda3std6ranges3__45__cpo9iter_moveE
	.align		8
        /*0048*/ 	.dword	_ZN39_INTERNAL_2f8bb7a1_4_k_cu_5a2ed5be_46174cute7productE
	.align		8
        /*0050*/ 	.dword	_ZN39_INTERNAL_2f8bb7a1_4_k_cu_5a2ed5be_46174cute1_E


//--------------------- .text._ZN7cutlass13device_kernelINS_4gemm6kernel13GemmUniversalIN4cute5tupleIJiiiiEEENS1_10collective13CollectiveMmaINS1_37MainloopSm90TmaGmmaWarpSpecializedFP8ILi4ENS5_IJNS4_1CILi1EEESB_SB_EEENS1_35KernelTmaWarpSpecializedCooperativeEEENS5_IJNSA_ILi256EEENSA_ILi128EEESG_EEENS_12float_e5m2_tENS5_IJlSB_lEEESI_SJ_NS4_8TiledMMAINS4_8MMA_AtomIJNS4_4SM904GMMA31MMA_64x128x32_F32E5M2E5M2_SS_TNILNSN_7ScaleInE1ELSP_1EEEEEENS4_6LayoutINS5_IJNSA_ILi2EEESB_SB_EEENS5_IJSB_NSA_ILi0EEESV_EEEEENS5_IJNS4_10UnderscoreESY_SY_EEEEENS4_13SM90_TMA_LOADENS4_14ComposedLayoutINS4_7SwizzleILi3ELi4ELi3EEENS4_18smem_ptr_flag_bitsILi8EEENSS_INS5_IJNSA_ILi8EEESG_EEENS5_IJSG_SB_EEEEEEEvNS4_8identityES11_S1B_vS1C_EENS_8epilogue10collective6detail29Sm90TmaWarpSpecializedAdapterINS1F_15DefaultEpilogueISI_SJ_SJ_NS1E_6thread17LinearCombinationISI_Li1EffLNS1J_9ScaleType4KindE0ELNS_15FloatRoundStyleE2ESI_EENS1_15EpilogueDefaultEEEEEvvEEEEvNT_6ParamsE --------------------------
	.section	.text._ZN7cutlass13device_kernelINS_4gemm6kernel13GemmUniversalIN4cute5tupleIJiiiiEEENS1_10collective13CollectiveMmaINS1_37MainloopSm90TmaGmmaWarpSpecializedFP8ILi4ENS5_IJNS4_1CILi1EEESB_SB_EEENS1_35KernelTmaWarpSpecializedCooperativeEEENS5_IJNSA_ILi256EEENSA_ILi128EEESG_EEENS_12float_e5m2_tENS5_IJlSB_lEEESI_SJ_NS4_8TiledMMAINS4_8MMA_AtomIJNS4_4SM904GMMA31MMA_64x128x32_F32E5M2E5M2_SS_TNILNSN_7ScaleInE1ELSP_1EEEEEENS4_6LayoutINS5_IJNSA_ILi2EEESB_SB_EEENS5_IJSB_NSA_ILi0EEESV_EEEEENS5_IJNS4_10UnderscoreESY_SY_EEEEENS4_13SM90_TMA_LOADENS4_14ComposedLayoutINS4_7SwizzleILi3ELi4ELi3EEENS4_18smem_ptr_flag_bitsILi8EEENSS_INS5_IJNSA_ILi8EEESG_EEENS5_IJSG_SB_EEEEEEEvNS4_8identityES11_S1B_vS1C_EENS_8epilogue10collective6detail29Sm90TmaWarpSpecializedAdapterINS1F_15DefaultEpilogueISI_SJ_SJ_NS1E_6thread17LinearCombinationISI_Li1EffLNS1J_9ScaleType4KindE0ELNS_15FloatRoundStyleE2ESI_EENS1_15EpilogueDefaultEEEEEvvEEEEvNT_6ParamsE,"ax",@progbits
	.align	128
.text._ZN7cutlass13device_kernelINS_4gemm6kernel13GemmUniversalIN4cute5tupleIJiiiiEEENS1_10collective13CollectiveMmaINS1_37MainloopSm90TmaGmmaWarpSpecializedFP8ILi4ENS5_IJNS4_1CILi1EEESB_SB_EEENS1_35KernelTmaWarpSpecializedCooperativeEEENS5_IJNSA_ILi256EEENSA_ILi128EEESG_EEENS_12float_e5m2_tENS5_IJlSB_lEEESI_SJ_NS4_8TiledMMAINS4_8MMA_AtomIJNS4_4SM904GMMA31MMA_64x128x32_F32E5M2E5M2_SS_TNILNSN_7ScaleInE1ELSP_1EEEEEENS4_6LayoutINS5_IJNSA_ILi2EEESB_SB_EEENS5_IJSB_NSA_ILi0EEESV_EEEEENS5_IJNS4_10UnderscoreESY_SY_EEEEENS4_13SM90_TMA_LOADENS4_14ComposedLayoutINS4_7SwizzleILi3ELi4ELi3EEENS4_18smem_ptr_flag_bitsILi8EEENSS_INS5_IJNSA_ILi8EEESG_EEENS5_IJSG_SB_EEEEEEEvNS4_8identityES11_S1B_vS1C_EENS_8epilogue10collective6detail29Sm90TmaWarpSpecializedAdapterINS1F_15DefaultEpilogueISI_SJ_SJ_NS1E_6thread17LinearCombinationISI_Li1EffLNS1J_9ScaleType4KindE0ELNS_15FloatRoundStyleE2ESI_EENS1_15EpilogueDefaultEEEEEvvEEEEvNT_6ParamsE:
        .type           _ZN7cutlass13device_kernelINS_4gemm6kernel13GemmUniversalIN4cute5tupleIJiiiiEEENS1_10collective13CollectiveMmaINS1_37MainloopSm90TmaGmmaWarpSpecializedFP8ILi4ENS5_IJNS4_1CILi1EEESB_SB_EEENS1_35KernelTmaWarpSpecializedCooperativeEEENS5_IJNSA_ILi256EEENSA_ILi128EEESG_EEENS_12float_e5m2_tENS5_IJlSB_lEEESI_SJ_NS4_8TiledMMAINS4_8MMA_AtomIJNS4_4SM904GMMA31MMA_64x128x32_F32E5M2E5M2_SS_TNILNSN_7ScaleInE1ELSP_1EEEEEENS4_6LayoutINS5_IJNSA_ILi2EEESB_SB_EEENS5_IJSB_NSA_ILi0EEESV_EEEEENS5_IJNS4_10UnderscoreESY_SY_EEEEENS4_13SM90_TMA_LOADENS4_14ComposedLayoutINS4_7SwizzleILi3ELi4ELi3EEENS4_18smem_ptr_flag_bitsILi8EEENSS_INS5_IJNSA_ILi8EEESG_EEENS5_IJSG_SB_EEEEEEEvNS4_8identityES11_S1B_vS1C_EENS_8epilogue10collective6detail29Sm90TmaWarpSpecializedAdapterINS1F_15DefaultEpilogueISI_SJ_SJ_NS1E_6thread17LinearCombinationISI_Li1EffLNS1J_9ScaleType4KindE0ELNS_15FloatRoundStyleE2ESI_EENS1_15EpilogueDefaultEEEEEvvEEEEvNT_6ParamsE,@function
        .size           _ZN7cutlass13device_kernelINS_4gemm6kernel13GemmUniversalIN4cute5tupleIJiiiiEEENS1_10collective13CollectiveMmaINS1_37MainloopSm90TmaGmmaWarpSpecializedFP8ILi4ENS5_IJNS4_1CILi1EEESB_SB_EEENS1_35KernelTmaWarpSpecializedCooperativeEEENS5_IJNSA_ILi256EEENSA_ILi128EEESG_EEENS_12float_e5m2_tENS5_IJlSB_lEEESI_SJ_NS4_8TiledMMAINS4_8MMA_AtomIJNS4_4SM904GMMA31MMA_64x128x32_F32E5M2E5M2_SS_TNILNSN_7ScaleInE1ELSP_1EEEEEENS4_6LayoutINS5_IJNSA_ILi2EEESB_SB_EEENS5_IJSB_NSA_ILi0EEESV_EEEEENS5_IJNS4_10UnderscoreESY_SY_EEEEENS4_13SM90_TMA_LOADENS4_14ComposedLayoutINS4_7SwizzleILi3ELi4ELi3EEENS4_18smem_ptr_flag_bitsILi8EEENSS_INS5_IJNSA_ILi8EEESG_EEENS5_IJSG_SB_EEEEEEEvNS4_8identityES11_S1B_vS1C_EENS_8epilogue10collective6detail29Sm90TmaWarpSpecializedAdapterINS1F_15DefaultEpilogueISI_SJ_SJ_NS1E_6thread17LinearCombinationISI_Li1EffLNS1J_9ScaleType4KindE0ELNS_15FloatRoundStyleE2ESI_EENS1_15EpilogueDefaultEEEEEvvEEEEvNT_6ParamsE,(.L_x_329 - _ZN7cutlass13device_kernelINS_4gemm6kernel13GemmUniversalIN4cute5tupleIJiiiiEEENS1_10collective13CollectiveMmaINS1_37MainloopSm90TmaGmmaWarpSpecializedFP8ILi4ENS5_IJNS4_1CILi1EEESB_SB_EEENS1_35KernelTmaWarpSpecializedCooperativeEEENS5_IJNSA_ILi256EEENSA_ILi128EEESG_EEENS_12float_e5m2_tENS5_IJlSB_lEEESI_SJ_NS4_8TiledMMAINS4_8MMA_AtomIJNS4_4SM904GMMA31MMA_64x128x32_F32E5M2E5M2_SS_TNILNSN_7ScaleInE1ELSP_1EEEEEENS4_6LayoutINS5_IJNSA_ILi2EEESB_SB_EEENS5_IJSB_NSA_ILi0EEESV_EEEEENS5_IJNS4_10UnderscoreESY_SY_EEEEENS4_13SM90_TMA_LOADENS4_14ComposedLayoutINS4_7SwizzleILi3ELi4ELi3EEENS4_18smem_ptr_flag_bitsILi8EEENSS_INS5_IJNSA_ILi8EEESG_EEENS5_IJSG_SB_EEEEEEEvNS4_8identityES11_S1B_vS1C_EENS_8epilogue10collective6detail29Sm90TmaWarpSpecializedAdapterINS1F_15DefaultEpilogueISI_SJ_SJ_NS1E_6thread17LinearCombinationISI_Li1EffLNS1J_9ScaleType4KindE0ELNS_15FloatRoundStyleE2ESI_EENS1_15EpilogueDefaultEEEEEvvEEEEvNT_6ParamsE)
        .other          _ZN7cutlass13device_kernelINS_4gemm6kernel13GemmUniversalIN4cute5tupleIJiiiiEEENS1_10collective13CollectiveMmaINS1_37MainloopSm90TmaGmmaWarpSpecializedFP8ILi4ENS5_IJNS4_1CILi1EEESB_SB_EEENS1_35KernelTmaWarpSpecializedCooperativeEEENS5_IJNSA_ILi256EEENSA_ILi128EEESG_EEENS_12float_e5m2_tENS5_IJlSB_lEEESI_SJ_NS4_8TiledMMAINS4_8MMA_AtomIJNS4_4SM904GMMA31MMA_64x128x32_F32E5M2E5M2_SS_TNILNSN_7ScaleInE1ELSP_1EEEEEENS4_6LayoutINS5_IJNSA_ILi2EEESB_SB_EEENS5_IJSB_NSA_ILi0EEESV_EEEEENS5_IJNS4_10UnderscoreESY_SY_EEEEENS4_13SM90_TMA_LOADENS4_14ComposedLayoutINS4_7SwizzleILi3ELi4ELi3EEENS4_18smem_ptr_flag_bitsILi8EEENSS_INS5_IJNSA_ILi8EEESG_EEENS5_IJSG_SB_EEEEEEEvNS4_8identityES11_S1B_vS1C_EENS_8epilogue10collective6detail29Sm90TmaWarpSpecializedAdapterINS1F_15DefaultEpilogueISI_SJ_SJ_NS1E_6thread17LinearCombinationISI_Li1EffLNS1J_9ScaleType4KindE0ELNS_15FloatRoundStyleE2ESI_EENS1_15EpilogueDefaultEEEEEvvEEEEvNT_6ParamsE,@"STO_CUDA_ENTRY STV_DEFAULT"
_ZN7cutlass13device_kernelINS_4gemm6kernel13GemmUniversalIN4cute5tupleIJiiiiEEENS1_10collective13CollectiveMmaINS1_37MainloopSm90TmaGmmaWarpSpecializedFP8ILi4ENS5_IJNS4_1CILi1EEESB_SB_EEENS1_35KernelTmaWarpSpecializedCooperativeEEENS5_IJNSA_ILi256EEENSA_ILi128EEESG_EEENS_12float_e5m2_tENS5_IJlSB_lEEESI_SJ_NS4_8TiledMMAINS4_8MMA_AtomIJNS4_4SM904GMMA31MMA_64x128x32_F32E5M2E5M2_SS_TNILNSN_7ScaleInE1ELSP_1EEEEEENS4_6LayoutINS5_IJNSA_ILi2EEESB_SB_EEENS5_IJSB_NSA_ILi0EEESV_EEEEENS5_IJNS4_10UnderscoreESY_SY_EEEEENS4_13SM90_TMA_LOADENS4_14ComposedLayoutINS4_7SwizzleILi3ELi4ELi3EEENS4_18smem_ptr_flag_bitsILi8EEENSS_INS5_IJNSA_ILi8EEESG_EEENS5_IJSG_SB_EEEEEEEvNS4_8identityES11_S1B_vS1C_EENS_8epilogue10collective6detail29Sm90TmaWarpSpecializedAdapterINS1F_15DefaultEpilogueISI_SJ_SJ_NS1E_6thread17LinearCombinationISI_Li1EffLNS1J_9ScaleType4KindE0ELNS_15FloatRoundStyleE2ESI_EENS1_15EpilogueDefaultEEEEEvvEEEEvNT_6ParamsE:
[----:B------:R-:W0:Y:S02]  /*0000*/  LDC R1, c[0x0][0x28] ;  /* 0x00000a00ff017b82 */ /* 0x000e240000000800 */
[----:B0-----:R-:W-:Y:S01]  /*0010*/  VIADD R1, R1, 0xffffff10 ;  /* 0xffffff1001017836 */ /* 0x001fe20000000000 */
[----:B------:R-:W0:Y:S01]  /*0020*/  S2R R2, SR_TID.X ;  /* 0x0000000000027919 */ /* 0x000e220000002100 */
[----:B------:R-:W-:Y:S01]  /*0030*/  ELECT P0, URZ, PT ;  /* 0x00000000003f782f */ /* 0x000fe20003800000 */
[----:B------:R-:W-:Y:S01]  /*0040*/  BSSY B0, `(.L_x_0) ;  /* 0x0000015000007945 */ /* 0x000fe20003800000 */
[--C-:B0-----:R-:W-:Y:S02]  /*0050*/  SHF.R.U32.HI R0, RZ, 0x5, R2.reuse ;  /* 0x00000005ff007819 */ /* 0x101fe40000011602 */
[----:B------:R-:W-:-:S03]  /*0060*/  SHF.R.U32.HI R2, RZ, 0x7, R2 ;  /* 0x00000007ff027819 */ /* 0x000fc60000011602 */
[----:B------:R-:W0:Y:S04]  /*0070*/  SHFL.IDX PT, R3, R0, RZ, 0x1f ;  /* 0x00001fff00037589 */ /* 0x000e2800000e0000 */
[----:B------:R-:W1:Y:S01]  /*0080*/  SHFL.IDX PT, R2, R2, RZ, 0x1f ;  /* 0x00001fff02027589 */ /* 0x000e6200000e0000 */
[----:B0-----:R-:W-:Y:S02]  /*0090*/  R2UR UR4, R3 ;  /* 0x00000000030472ca */ /* 0x001fe400000e0000 */
[----:B-1----:R-:W-:-:S11]  /*00a0*/  R2UR UR6, R2 ;  /* 0x00000000020672ca */ /* 0x002fd600000e0000 */
[----:B------:R-:W-:Y:S02]  /*00b0*/  USHF.R.S32.HI UR5, URZ, 0x1f, UR4 ;  /* 0x0000001f3f057899 */ /* 0x000fe40008011404 */
[----:B------:R-:W-:Y:S02]  /*00c0*/  ISETP.NE.OR P0, PT, RZ, UR4, !P0 ;  /* 0x00000004ff007c0c */ /* 0x000fe4000c705670 */
[----:B------:R-:W-:-:S04]  /*00d0*/  ULEA.HI UR5, UR5, UR4, URZ, 0x2 ;  /* 0x0000000405057291 */ /* 0x000fc8000f8f103f */
[----:B------:R-:W-:-:S04]  /*00e0*/  ULOP3.LUT UR5, UR5, 0xfffffffc, URZ, 0xc0, !UPT ;  /* 0xfffffffc05057892 */ /* 0x000fc8000f8ec03f */
[----:B------:R-:W-:-:S03]  /*00f0*/  UIADD3 UR8, UR4, -UR5, URZ ;  /* 0x8000000504087290 */ /* 0x000fc6000fffe03f */
[----:B------:R-:W-:Y:S09]  /*0100*/  @P0 BRA `(.L_x_1) ;  /* 0x0000000000200947 */ /* 0x000ff20003800000 */
[----:B------:R-:W-:Y:S02]  /*0110*/  ULDC.64 UR4, c[0x0][0x198] ;  /* 0x0000660000047ab9 */ /* 0x000fe40000000a00 */
[----:B------:R-:W-:Y:S02]  /*0120*/  UIADD3 UR10, UP0, UR4, 0xf0, URZ ;  /* 0x000000f0040a7890 */ /* 0x000fe4000ff1e03f */
[----:B------:R-:W-:Y:S02]  /*0130*/  UIADD3 UR4, UP1, UR4, 0x1f0, URZ ;  /* 0x000001f004047890 */ /* 0x000fe4000ff3e03f */
[----:B------:R-:W-:Y:S02]  /*0140*/  UIADD3.X UR11, URZ, UR5, URZ, UP0, !UPT ;  /* 0x000000053f0b7290 */ /* 0x000fe400087fe43f */
[----:B------:R-:W-:-:S07]  /*0150*/  UIADD3.X UR5, URZ, UR5, URZ, UP1, !UPT ;  /* 0x000000053f057290 */ /* 0x000fce0008ffe43f */
[----:B------:R0:W-:Y:S02]  /*0160*/  UTMACCTL.PF [UR10] ;  /* 0x000000000a0079b9 */ /* 0x0001e40008040000 */
[----:B------:R0:W-:Y:S02]  /*0170*/  UTMACCTL.PF [UR4] ;  /* 0x00000000040079b9 */ /* 0x0001e40008040000 */
[----:B0-----:R-:W-:Y:S01]  /*0180*/  NOP ;  /* 0x0000000000007918 */ /* 0x001fe20000000000 */
.L_x_1:
[----:B------:R-:W-:Y:S05]  /*0190*/  BSYNC B0 ;  /* 0x0000000000007941 */ /* 0x000fea0003800000 */
.L_x_0:
[----:B------:R-:W0:Y:S01]  /*01a0*/  SHFL.IDX PT, R2, R0, RZ, 0x1f ;  /* 0x00001fff00027589 */ /* 0x000e2200000e0000 */
[----:B------:R-:W-:Y:S01]  /*01b0*/  UISETP.NE.AND UP0, UPT, UR8, 0x3, UPT ;  /* 0x000000030800788c */ /* 0x000fe2000bf05270 */
[----:B------:R-:W-:Y:S01]  /*01c0*/  ISETP.NE.AND P1, PT, RZ, UR6, PT ;  /* 0x00000006ff007c0c */ /* 0x000fe2000bf25270 */
[----:B------:R-:W-:Y:S02]  /*01d0*/  UIADD3 UR10, UR6, -0x1, URZ ;  /* 0xffffffff060a7890 */ /* 0x000fe4000fffe03f */
[----:B------:R-:W-:Y:S02]  /*01e0*/  UISETP.EQ.OR UP0, UPT, UR8, URZ, !UP0 ;  /* 0x0000003f0800728c */ /* 0x000fe4000c702670 */
[----:B------:R-:W-:Y:S02]  /*01f0*/  UISETP.GE.U32.AND UP1, UPT, UR10, 0x2, UPT ;  /* 0x000000020a00788c */ /* 0x000fe4000bf26070 */
[----:B------:R-:W-:-:S04]  /*0200*/  UISETP.EQ.AND UP0, UPT, UR6, URZ, UP0 ;  /* 0x0000003f0600728c */ /* 0x000fc80008702270 */
[----:B------:R-:W-:-:S04]  /*0210*/  USEL UR13, URZ, 0x1, !UP0 ;  /* 0x000000013f0d7887 */ /* 0x000fc8000c000000 */
[----:B------:R-:W-:Y:S01]  /*0220*/  USEL UR13, UR13, 0x2, UP1 ;  /* 0x000000020d0d7887 */ /* 0x000fe20008800000 */
[----:B0-----:R-:W-:-:S13]  /*0230*/  ISETP.NE.AND P0, PT, R2, RZ, PT ;  /* 0x000000ff0200720c */ /* 0x001fda0003f05270 */
[----:B------:R-:W-:Y:S05]  /*0240*/  @P0 BRA `(.L_x_2) ;  /* 0x0000000000580947 */ /* 0x000fea0003800000 */
[----:B------:R-:W0:Y:S01]  /*0250*/  S2UR UR9, SR_CgaCtaId ;  /* 0x00000000000979c3 */ /* 0x000e220000008800 */
[----:B------:R-:W-:Y:S01]  /*0260*/  UMOV UR4, 0x400 ;  /* 0x0000040000047882 */ /* 0x000fe20000000000 */
[----:B------:R-:W-:Y:S01]  /*0270*/  UMOV UR5, 0x1 ;  /* 0x0000000100057882 */ /* 0x000fe20000000000 */
[----:B------:R-:W-:Y:S01]  /*0280*/  UMOV UR6, 0x100 ;  /* 0x0000010000067882 */ /* 0x000fe20000000000 */
[----:B------:R-:W-:Y:S01]  /*0290*/  ELECT P0, URZ, PT ;  /* 0x00000000003f782f */ /* 0x000fe20003800000 */
[----:B------:R-:W-:-:S04]  /*02a0*/  UIADD3 UR6, -UR6, 0x100000, URZ ;  /* 0x0010000006067890 */ /* 0x000fc8000fffe13f */
[----:B------:R-:W-:Y:S02]  /*02b0*/  USHF.L.U32 UR7, UR6, 0xb, URZ ;  /* 0x0000000b06077899 */ /* 0x000fe4000800063f */
[----:B------:R-:W-:Y:S02]  /*02c0*/  USHF.L.U32 UR6, UR6, 0x1, URZ ;  /* 0x0000000106067899 */ /* 0x000fe4000800063f */
[----:B0-----:R-:W-:Y:S02]  /*02d0*/  ULEA UR9, UR9, UR4, 0x18 ;  /* 0x0000000409097291 */ /* 0x001fe4000f8ec03f */
[----:B------:R-:W-:-:S04]  /*02e0*/  UIADD3 UR4, -UR5, 0x100000, URZ ;  /* 0x0010000005047890 */ /* 0x000fc8000fffe13f */
[----:B------:R-:W-:Y:S02]  /*02f0*/  USHF.L.U32 UR5, UR4, 0xb, URZ ;  /* 0x0000000b04057899 */ /* 0x000fe4000800063f */
[----:B------:R-:W-:Y:S01]  /*0300*/  USHF.L.U32 UR4, UR4, 0x1, URZ ;  /* 0x0000000104047899 */ /* 0x000fe2000800063f */
[----:B------:R-:W0:Y:S11]  /*0310*/  FENCE.VIEW.ASYNC.S ;  /* 0x00000000000073c6 */ /* 0x000e360000000000 */
[----:B0-----:R0:W1:Y:S01]  /*0320*/  SYNCS.EXCH.64 URZ, [UR9], UR4 ;  /* 0x00000004093f75b2 */ /* 0x0010620008000100 */
[----:B------:R0:W2:Y:S01]  /*0330*/  SYNCS.EXCH.64 URZ, [UR9+0x20], UR6 ;  /* 0x00002006093f75b2 */ /* 0x0000a20008000100 */
[----:B------:R0:W3:Y:S01]  /*0340*/  SYNCS.EXCH.64 URZ, [UR9+0x8], UR4 ;  /* 0x00000804093f75b2 */ /* 0x0000e20008000100 */
[----:B------:R0:W4:Y:S01]  /*0350*/  SYNCS.EXCH.64 URZ, [UR9+0x28], UR6 ;  /* 0x00002806093f75b2 */ /* 0x0001220008000100 */
[----:B------:R0:W0:Y:S01]  /*0360*/  SYNCS.EXCH.64 URZ, [UR9+0x10], UR4 ;  /* 0x00001004093f75b2 */ /* 0x0000220008000100 */
[----:B------:R0:W0:Y:S01]  /*0370*/  SYNCS.EXCH.64 URZ, [UR9+0x30], UR6 ;  /* 0x00003006093f75b2 */ /* 0x0000220008000100 */
[----:B------:R0:W0:Y:S01]  /*0380*/  SYNCS.EXCH.64 URZ, [UR9+0x18], UR4 ;  /* 0x00001804093f75b2 */ /* 0x0000220008000100 */
[----:B------:R0:W0:Y:S01]  /*0390*/  SYNCS.EXCH.64 URZ, [UR9+0x38], UR6 ;  /* 0x00003806093f75b2 */ /* 0x0000220008000100 */
[----:B------:R-:W-:Y:S01]  /*03a0*/  NOP ;  /* 0x0000000000007918 */ /* 0x000fe20000000000 */
.L_x_2:
[----:B------:R-:W5:Y:S01]  /*03b0*/  SHFL.IDX PT, R0, R0, RZ, 0x1f ;  /* 0x00001fff00007589 */ /* 0x000f6200000e0000 */
[----:B------:R-:W1:Y:S01]  /*03c0*/  LDC R2, c[0x0][0x65c] ;  /* 0x00019700ff027b82 */ /* 0x000e620000000800 */
[----:B------:R-:W-:Y:S01]  /*03d0*/  ELECT P0, URZ, PT ;  /* 0x00000000003f782f */ /* 0x000fe20003800000 */
[----:B------:R-:W-:Y:S01]  /*03e0*/  IMAD.MOV.U32 R3, RZ, RZ, RZ ;  /* 0x000000ffff037224 */ /* 0x000fe200078e00ff */
[----:B0-----:R-:W-:Y:S01]  /*03f0*/  UMOV UR4, 0x20 ;  /* 0x0000002000047882 */ /* 0x001fe20000000000 */
[----:B------:R-:W-:Y:S01]  /*0400*/  NOP ;  /* 0x0000000000007918 */ /* 0x000fe20000000000 */
[----:B------:R-:W-:Y:S01]  /*0410*/  NOP ;  /* 0x0000000000007918 */ /* 0x000fe20000000000 */
[----:B-----5:R-:W-:Y:S02]  /*0420*/  ISETP.NE.OR P0, PT, R0, RZ, !P0 ;  /* 0x000000ff0000720c */ /* 0x020fe40004705670 */
[----:B-1----:R-:W-:Y:S01]  /*0430*/  ISETP.NE.AND P4, PT, R2, 0x1, PT ;  /* 0x000000010200780c */ /* 0x002fe20003f85270 */
[----:B------:R-:W0:Y:S01]  /*0440*/  S2R R0, SR_CTAID.Y ;  /* 0x0000000000007919 */ /* 0x000e220000002600 */
[----:B------:R-:W1:Y:S09]  /*0450*/  S2R R2, SR_CTAID.X ;  /* 0x0000000000027919 */ /* 0x000e720000002500 */
[----:B------:R-:W-:Y:S01]  /*0460*/  VOTEU.ALL UP0, P0 ;  /* 0x00000000003f7886 */ /* 0x000fe20000000000 */
[----:B------:R-:W-:Y:S01]  /*0470*/  VOTEU.ALL UP1, P0 ;  /* 0x00000000003f7886 */ /* 0x000fe20000020000 */
[----:B------:R-:W1:Y:S01]  /*0480*/  @P4 LDC R7, c[0x0][0x10] ;  /* 0x00000400ff074b82 */ /* 0x000e620000000800 */
[----:B------:R-:W-:-:S02]  /*0490*/  @P4 IMAD.MOV.U32 R5, RZ, RZ, RZ ;  /* 0x000000ffff054224 */ /* 0x000fc400078e00ff */
[----:B------:R-:W-:Y:S01]  /*04a0*/  @P4 IMAD.MOV.U32 R11, RZ, RZ, RZ ;  /* 0x000000ffff0b4224 */ /* 0x000fe200078e00ff */
[----:B------:R-:W-:Y:S01]  /*04b0*/  @!UP0 UMOV UR6, 0x400 ;  /* 0x0000040000068882 */ /* 0x000fe20000000000 */
[----:B------:R-:W-:-:S04]  /*04c0*/  @!UP0 UIADD3 UR4, -UR4, 0x100000, URZ ;  /* 0x0010000004048890 */ /* 0x000fc8000fffe13f */
[----:B------:R-:W-:Y:S02]  /*04d0*/  @!UP0 USHF.L.U32 UR5, UR4, 0xb, URZ ;  /* 0x0000000b04058899 */ /* 0x000fe4000800063f */
[----:B------:R-:W-:Y:S01]  /*04e0*/  @!UP0 USHF.L.U32 UR4, UR4, 0x1, URZ ;  /* 0x0000000104048899 */ /* 0x000fe2000800063f */
[----:B------:R-:W5:Y:S08]  /*04f0*/  @!P4 LDC R9, c[0x0][0xc] ;  /* 0x00000300ff09cb82 */ /* 0x000f700000000800 */
[----:B------:R-:W2:Y:S01]  /*0500*/  @!UP0 S2UR UR7, SR_CgaCtaId ;  /* 0x00000000000789c3 */ /* 0x000ea20000008800 */
[----:B0-----:R-:W-:-:S04]  /*0510*/  @P4 IMAD.MOV.U32 R4, RZ, RZ, R0 ;  /* 0x000000ffff044224 */ /* 0x001fc800078e0000 */
[----:B-1----:R-:W-:-:S04]  /*0520*/  @P4 IMAD.WIDE.U32 R6, R2, R7, R4 ;  /* 0x0000000702064225 */ /* 0x002fc800078e0004 */
[----:B------:R-:W-:Y:S02]  /*0530*/  @P4 IMAD.MOV.U32 R16, RZ, RZ, R6 ;  /* 0x000000ffff104224 */ /* 0x000fe400078e0006 */
[----:B------:R-:W-:Y:S02]  /*0540*/  @P4 IMAD.IADD R17, R7, 0x1, R11 ;  /* 0x0000000107114824 */ /* 0x000fe400078e020b */
[----:B-----5:R-:W-:-:S04]  /*0550*/  @!P4 IMAD.WIDE.U32 R4, R9, R0, R2 ;  /* 0x000000000904c225 */ /* 0x020fc800078e0002 */
[----:B------:R-:W-:Y:S02]  /*0560*/  @!P4 IMAD.MOV.U32 R16, RZ, RZ, R4 ;  /* 0x000000ffff10c224 */ /* 0x000fe400078e0004 */
[----:B------:R-:W-:Y:S01]  /*0570*/  @!P4 IMAD.MOV.U32 R17, RZ, RZ, R5 ;  /* 0x000000ffff11c224 */ /* 0x000fe200078e0005 */
[----:B--2---:R-:W-:Y:S02]  /*0580*/  @!UP0 ULEA UR6, UR7, UR6, 0x18 ;  /* 0x0000000607068291 */ /* 0x004fe4000f8ec03f */
[----:B------:R0:W-:Y:S01]  /*0590*/  STL [R1+0x74], R16 ;  /* 0x0000741001007387 */ /* 0x0001e20000100800 */
[----:B------:R-:W-:-:S03]  /*05a0*/  VOTEU.ALL UP0, P0 ;  /* 0x00000000003f7886 */ /* 0x000fc60000000000 */
[----:B------:R0:W-:Y:S04]  /*05b0*/  STL [R1+0x70], R17 ;  /* 0x0000701101007387 */ /* 0x0001e80000100800 */
[----:B------:R-:W1:Y:S02]  /*05c0*/  FENCE.VIEW.ASYNC.S ;  /* 0x00000000000073c6 */ /* 0x000e640000000000 */
[----:B-1----:R0:W3:Y:S01]  /*05d0*/  @!UP0 SYNCS.EXCH.64 URZ, [UR6+0x50], UR4 ;  /* 0x00005004063f85b2 */ /* 0x0020e20008000100 */
[----:B------:R0:W3:Y:S01]  /*05e0*/  @!UP1 SYNCS.EXCH.64 URZ, [UR6+0x58], UR4 ;  /* 0x00005804063f95b2 */ /* 0x0000e20008000100 */
[----:B------:R-:W-:Y:S01]  /*05f0*/  NOP ;  /* 0x0000000000007918 */ /* 0x000fe20000000000 */
[----:B---34-:R-:W-:Y:S06]  /*0600*/  BAR.SYNC.DEFER_BLOCKING 0x0 ;  /* 0x0000000000007b1d */ /* 0x018fec0000010000 */
[----:B0-----:R-:W-:Y:S05]  /*0610*/  @!P1 BRA `(.L_x_3) ;  /* 0x000000e400809947 */ /* 0x001fea0003800000 */
[----:B------:R-:W-:-:S06]  /*0620*/  UISETP.GT.U32.AND UP0, UPT, UR10, 0x1, UPT ;  /* 0x000000010a00788c */ /* 0x000fcc000bf04070 */
[----:B------:R-:W-:-:S13]  /*0630*/  PLOP3.LUT P0, PT, PT, PT, UP0, 0x80, 0x0 ;  /* 0x000000000000781c */ /* 0x000fda0003f0f008 */
[----:B------:R-:W-:Y:S05]  /*0640*/  @P0 EXIT ;  /* 0x000000000000094d */ /* 0x000fea0003800000 */
[----:B------:R-:W-:Y:S01]  /*0650*/  IMAD.MOV.U32 R6, RZ, RZ, -0x1 ;  /* 0xffffffffff067424 */ /* 0x000fe200078e00ff */
[----:B------:R-:W-:Y:S01]  /*0660*/  ULDC.64 UR4, c[0x0][0x650] ;  /* 0x0001940000047ab9 */ /* 0x000fe20000000a00 */
[----:B------:R-:W-:Y:S01]  /*0670*/  IMAD.MOV.U32 R5, RZ, RZ, -0x1 ;  /* 0xffffffffff057424 */ /* 0x000fe200078e00ff */
[----:B------:R-:W-:Y:S01]  /*0680*/  ISETP.GE.U32.AND P0, PT, R16, UR4, PT ;  /* 0x0000000410007c0c */ /* 0x000fe2000bf06070 */
[----:B------:R-:W-:Y:S01]  /*0690*/  UMOV UR12, 0xffffffff ;  /* 0xffffffff000c7882 */ /* 0x000fe20000000000 */
[----:B------:R0:W-:Y:S01]  /*06a0*/  STL [R1+0x7c], R6 ;  /* 0x00007c0601007387 */ /* 0x0001e20000100800 */
[----:B------:R-:W-:Y:S02]  /*06b0*/  PRMT R4, RZ, 0x7610, R4 ;  /* 0x00007610ff047816 */ /* 0x000fe40000000004 */
[----:B------:R-:W-:Y:S01]  /*06c0*/  ISETP.GE.U32.AND.EX P0, PT, R17, UR5, PT, P0 ;  /* 0x0000000511007c0c */ /* 0x000fe2000bf06100 */
[----:B------:R0:W-:-:S12]  /*06d0*/  STL [R1+0x78], R5 ;  /* 0x0000780501007387 */ /* 0x0001d80000100800 */
[----:B0-----:R-:W-:Y:S05]  /*06e0*/  @P0 BRA `(.L_x_4) ;  /* 0x0000000400680947 */ /* 0x001fea0003800000 */
[----:B------:R-:W0:Y:S01]  /*06f0*/  LDC.64 R12, c[0x0][0x628] ;  /* 0x00018a00ff0c7b82 */ /* 0x000e220000000a00 */
[----:B------:R-:W-:Y:S02]  /*0700*/  IMAD.MOV.U32 R4, RZ, RZ, R16 ;  /* 0x000000ffff047224 */ /* 0x000fe400078e0010 */
[----:B------:R-:W-:-:S05]  /*0710*/  IMAD.MOV.U32 R5, RZ, RZ, R17 ;  /* 0x000000ffff057224 */ /* 0x000fca00078e0011 */
[----:B------:R-:W1:Y:S08]  /*0720*/  LDC R10, c[0x0][0x630] ;  /* 0x00018c00ff0a7b82 */ /* 0x000e700000000800 */
[----:B------:R-:W2:Y:S01]  /*0730*/  LDC.64 R14, c[0x0][0x620] ;  /* 0x00018800ff0e7b82 */ /* 0x000ea20000000a00 */
[----:B0-----:R-:W-:-:S04]  /*0740*/  ISETP.NE.U32.AND P0, PT, R12, RZ, PT ;  /* 0x000000ff0c00720c */ /* 0x001fc80003f05070 */
[----:B------:R-:W-:-:S13]  /*0750*/  ISETP.NE.AND.EX P0, PT, R13, RZ, PT, P0 ;  /* 0x000000ff0d00720c */ /* 0x000fda0003f05300 */
[----:B-12---:R-:W-:Y:S05]  /*0760*/  @!P0 BRA `(.L_x_5) ;  /* 0x0000000000288947 */ /* 0x006fea0003800000 */
[----:B------:R-:W0:Y:S02]  /*0770*/  LDC R9, c[0x0][0x634] ;  /* 0x00018d00ff097b82 */ /* 0x000e240000000800 */
[----:B0-----:R-:W-:-:S05]  /*0780*/  IADD3 R9, P0, R16, R9, RZ ;  /* 0x0000000910097210 */ /* 0x001fca0007f1e0ff */
[----:B------:R-:W-:-:S04]  /*0790*/  IMAD.X R11, RZ, RZ, R17, P0 ;  /* 0x000000ffff0b7224 */ /* 0x000fc800000e0611 */
[----:B------:R-:W-:-:S04]  /*07a0*/  IMAD.WIDE.U32 R4, R11, R12, RZ ;  /* 0x0000000c0b047225 */ /* 0x000fc800078e00ff */
[----:B------:R-:W-:-:S04]  /*07b0*/  IMAD.WIDE.U32 R6, P0, R9, R13, R4 ;  /* 0x0000000d09067225 */ /* 0x000fc80007800004 */
[----:B------:R-:W-:-:S04]  /*07c0*/  IMAD.WIDE.U32 R4, R9, R12, RZ ;  /* 0x0000000c09047225 */ /* 0x000fc800078e00ff */
[----:B------:R-:W-:Y:S01]  /*07d0*/  IMAD.X R9, RZ, RZ, RZ, P0 ;  /* 0x000000ffff097224 */ /* 0x000fe200000e06ff */
[----:B------:R-:W-:Y:S01]  /*07e0*/  IADD3 RZ, P0, R5, R6, RZ ;  /* 0x0000000605ff7210 */ /* 0x000fe20007f1e0ff */
[----:B------:R-:W-:-:S04]  /*07f0*/  IMAD.MOV.U32 R8, RZ, RZ, R7 ;  /* 0x000000ffff087224 */ /* 0x000fc800078e0007 */
[----:B------:R-:W-:-:S08]  /*0800*/  IMAD.WIDE.U32.X R4, R11, R13, R8, P0 ;  /* 0x0000000d0b047225 */ /* 0x000fd000000e0408 */
.L_x_5:
[-CC-:B------:R-:W-:Y:S01]  /*0810*/  SHF.R.U64 R24, R4, R10.reuse, R5.reuse ;  /* 0x0000000a04187219 */ /* 0x180fe20000001205 */
[----:B------:R-:W0:Y:S01]  /*0820*/  LDC R8, c[0x0][0x618] ;  /* 0x00018600ff087b82 */ /* 0x000e220000000800 */
[----:B------:R-:W-:Y:S01]  /*0830*/  SHF.R.U32.HI R4, RZ, R10, R5 ;  /* 0x0000000aff047219 */ /* 0x000fe20000011605 */
[----:B------:R-:W-:Y:S01]  /*0840*/  ULDC UR4, c[0x0][0x150] ;  /* 0x0000540000047ab9 */ /* 0x000fe20000000800 */
[----:B------:R-:W-:Y:S01]  /*0850*/  IADD3 R9, P0, RZ, -R24, RZ ;  /* 0x80000018ff097210 */ /* 0x000fe20007f1e0ff */
[----:B------:R-:W-:Y:S01]  /*0860*/  IMAD.MOV.U32 R5, RZ, RZ, R17 ;  /* 0x000000ffff057224 */ /* 0x000fe200078e0011 */
[----:B------:R-:W-:-:S03]  /*0870*/  I2FP.F32.U32 R3, R2 ;  /* 0x0000000200037245 */ /* 0x000fc60000201000 */
[----:B------:R-:W1:Y:S01]  /*0880*/  LDC.64 R18, c[0x0][0x640] ;  /* 0x00019000ff127b82 */ /* 0x000e620000000a00 */
[----:B------:R-:W-:Y:S02]  /*0890*/  IMAD.X R11, RZ, RZ, ~R4, P0 ;  /* 0x000000ffff0b7224 */ /* 0x000fe400000e0e04 */
[----:B------:R-:W-:Y:S01]  /*08a0*/  FMUL R3, R3, UR4 ;  /* 0x0000000403037c20 */ /* 0x000fe20008400000 */
[----:B------:R-:W-:Y:S01]  /*08b0*/  IMAD.MOV.U32 R4, RZ, RZ, R16 ;  /* 0x000000ffff047224 */ /* 0x000fe200078e0010 */
[----:B------:R-:W-:Y:S01]  /*08c0*/  ULDC UR4, c[0x0][0x154] ;  /* 0x0000550000047ab9 */ /* 0x000fe20000000800 */
[-C--:B------:R-:W-:Y:S02]  /*08d0*/  IMAD R6, R11, R14.reuse, RZ ;  /* 0x0000000e0b067224 */ /* 0x080fe400078e02ff */
[C---:B------:R-:W-:Y:S01]  /*08e0*/  IMAD.WIDE.U32 R4, R9.reuse, R14, R4 ;  /* 0x0000000e09047225 */ /* 0x040fe200078e0004 */
[----:B------:R-:W2:Y:S01]  /*08f0*/  LDC R10, c[0x0][0x608] ;  /* 0x00018200ff0a7b82 */ /* 0x000ea20000000800 */
[----:B------:R-:W3:Y:S02]  /*0900*/  F2I.U32.TRUNC.NTZ R3, R3 ;  /* 0x0000000300037305 */ /* 0x000ee4000020f000 */
[----:B------:R-:W-:-:S04]  /*0910*/  IMAD R9, R9, R15, R6 ;  /* 0x0000000f09097224 */ /* 0x000fc800078e0206 */
[----:B------:R-:W-:Y:S01]  /*0920*/  IMAD.IADD R5, R5, 0x1, R9 ;  /* 0x0000000105057824 */ /* 0x000fe200078e0209 */
[----:B------:R-:W4:Y:S01]  /*0930*/  LDC R7, c[0x0][0x144] ;  /* 0x00005100ff077b82 */ /* 0x000f220000000800 */
[----:B------:R-:W-:-:S03]  /*0940*/  IMAD.MOV.U32 R9, RZ, RZ, 0x1 ;  /* 0x00000001ff097424 */ /* 0x000fc600078e00ff */
[----:B0-----:R-:W-:Y:S02]  /*0950*/  SHF.R.U64 R12, R4, R8, R5 ;  /* 0x00000008040c7219 */ /* 0x001fe40000001205 */
[----:B------:R-:W-:Y:S02]  /*0960*/  I2FP.F32.U32 R4, R0 ;  /* 0x0000000000047245 */ /* 0x000fe40000201000 */
[----:B------:R-:W0:Y:S01]  /*0970*/  LDC R14, c[0x0][0x658] ;  /* 0x00019600ff0e7b82 */ /* 0x000e220000000800 */
[----:B-1----:R-:W-:Y:S01]  /*0980*/  ISETP.NE.U32.AND P0, PT, R18, RZ, PT ;  /* 0x000000ff1200720c */ /* 0x002fe20003f05070 */
[----:B---3--:R-:W-:Y:S02]  /*0990*/  IMAD.MOV R6, RZ, RZ, -R3 ;  /* 0x000000ffff067224 */ /* 0x008fe400078e0a03 */
[----:B------:R-:W-:Y:S01]  /*09a0*/  FMUL R4, R4, UR4 ;  /* 0x0000000404047c20 */ /* 0x000fe20008400000 */
[----:B------:R-:W-:Y:S01]  /*09b0*/  SHF.R.U32.HI R3, RZ, R8, R5 ;  /* 0x00000008ff037219 */ /* 0x000fe20000011605 */
[----:B------:R-:W-:Y:S01]  /*09c0*/  IMAD.MOV.U32 R5, RZ, RZ, -0x1 ;  /* 0xffffffffff057424 */ /* 0x000fe200078e00ff */
[----:B------:R-:W-:Y:S01]  /*09d0*/  ISETP.NE.AND.EX P0, PT, R19, RZ, PT, P0 ;  /* 0x000000ff1300720c */ /* 0x000fe20003f05300 */
[----:B------:R1:W3:Y:S01]  /*09e0*/  F2I.U32.TRUNC.NTZ R11, R4 ;  /* 0x00000004000b7305 */ /* 0x0002e2000020f000 */
[----:B------:R-:W1:Y:S01]  /*09f0*/  LDC R13, c[0x0][0x148] ;  /* 0x00005200ff0d7b82 */ /* 0x000e620000000800 */
[----:B--2---:R-:W-:-:S02]  /*0a00*/  SHF.R.U64 R23, R12, R10, R3 ;  /* 0x0000000a0c177219 */ /* 0x004fc40000001203 */
[----:B------:R-:W-:-:S05]  /*0a10*/  SHF.R.U32.HI R3, RZ, R10, R3 ;  /* 0x0000000aff037219 */ /* 0x000fca0000011603 */
[----:B------:R-:W2:Y:S01]  /*0a20*/  LDC R17, c[0x0][0x600] ;  /* 0x00018000ff117b82 */ /* 0x000ea20000000800 */
[----:B----4-:R-:W-:-:S07]  /*0a30*/  IMAD R8, R7, R6, R2 ;  /* 0x0000000607087224 */ /* 0x010fce00078e0202 */
[----:B------:R-:W4:Y:S01]  /*0a40*/  LDC R16, c[0x0][0x648] ;  /* 0x00019200ff107b82 */ /* 0x000f220000000800 */
[-C--:B0-----:R-:W-:Y:S02]  /*0a50*/  SHF.L.U32 R2, R5, R14.reuse, RZ ;  /* 0x0000000e05027219 */ /* 0x081fe400000006ff */
[--C-:B------:R-:W-:Y:S02]  /*0a60*/  SHF.R.U64 R22, R23, R14, R3.reuse ;  /* 0x0000000e17167219 */ /* 0x100fe40000001203 */
[----:B------:R-:W-:Y:S02]  /*0a70*/  LOP3.LUT R10, RZ, R2, RZ, 0x33, !PT ;  /* 0x00000002ff0a7212 */ /* 0x000fe400078e33ff */
[-C--:B------:R-:W-:Y:S01]  /*0a80*/  SHF.R.U32.HI R3, RZ, R14.reuse, R3 ;  /* 0x0000000eff037219 */ /* 0x080fe20000011603 */
[----:B------:R-:W0:Y:S01]  /*0a90*/  LDC R21, c[0x0][0x638] ;  /* 0x00018e00ff157b82 */ /* 0x000e220000000800 */
[----:B------:R-:W-:Y:S01]  /*0aa0*/  SHF.L.U32 R9, R9, R14, RZ ;  /* 0x0000000e09097219 */ /* 0x000fe200000006ff */
[----:B------:R-:W-:-:S06]  /*0ab0*/  IMAD.MOV.U32 R2, RZ, RZ, R22 ;  /* 0x000000ffff027224 */ /* 0x000fcc00078e0016 */
[----:B------:R-:W0:Y:S01]  /*0ac0*/  LDC R20, c[0x0][0x610] ;  /* 0x00018400ff147b82 */ /* 0x000e220000000800 */
[----:B-1-3--:R-:W-:Y:S05]  /*0ad0*/  @!P0 BRA `(.L_x_6) ;  /* 0x0000000000288947 */ /* 0x00afea0003800000 */
[----:B------:R-:W1:Y:S02]  /*0ae0*/  LDC R7, c[0x0][0x64c] ;  /* 0x00019300ff077b82 */ /* 0x000e640000000800 */
[----:B-1----:R-:W-:-:S05]  /*0af0*/  IADD3 R7, P0, R22, R7, RZ ;  /* 0x0000000716077210 */ /* 0x002fca0007f1e0ff */
        /* <DEDUP_REMOVED lines=8> */
.L_x_6:
[----:B----4-:R-:W-:Y:S01]  /*0b80*/  SHF.R.U64 R2, R2, R16, R3 ;  /* 0x0000001002027219 */ /* 0x010fe20000001203 */
[----:B--2---:R-:W-:Y:S01]  /*0b90*/  VIADD R3, R17, 0xffffffff ;  /* 0xffffffff11037836 */ /* 0x004fe20000000000 */
[----:B------:R-:W-:Y:S01]  /*0ba0*/  LOP3.LUT R10, R23, R10, RZ, 0xc0, !PT ;  /* 0x0000000a170a7212 */ /* 0x000fe200078ec0ff */
[----:B------:R-:W-:Y:S01]  /*0bb0*/  IMAD.MOV R11, RZ, RZ, -R11 ;  /* 0x000000ffff0b7224 */ /* 0x000fe200078e0a0b */
[----:B------:R-:W-:Y:S01]  /*0bc0*/  R2UR UR12, R24 ;  /* 0x00000000180c72ca */ /* 0x000fe200000e0000 */
[----:B------:R-:W-:Y:S01]  /*0bd0*/  IMAD.MOV R4, RZ, RZ, -R2 ;  /* 0x000000ffff047224 */ /* 0x000fe200078e0a02 */
[----:B------:R-:W-:Y:S01]  /*0be0*/  LOP3.LUT R3, R12, R3, RZ, 0xc0, !PT ;  /* 0x000000030c037212 */ /* 0x000fe200078ec0ff */
[----:B------:R-:W-:Y:S02]  /*0bf0*/  @P4 IMAD R8, R13, R11, R0 ;  /* 0x0000000b0d084224 */ /* 0x000fe400078e0200 */
[----:B------:R-:W-:Y:S02]  /*0c00*/  IMAD R9, R9, R2, R10 ;  /* 0x0000000209097224 */ /* 0x000fe400078e020a */
[----:B0-----:R-:W-:-:S02]  /*0c10*/  IMAD R0, R4, R21, R22 ;  /* 0x0000001504007224 */ /* 0x001fc400078e0216 */
[----:B------:R-:W-:Y:S02]  /*0c20*/  IMAD R8, R9, R20, R8 ;  /* 0x0000001409087224 */ /* 0x000fe400078e0208 */
[----:B------:R-:W-:Y:S02]  /*0c30*/  IMAD R3, R0, R17, R3 ;  /* 0x0000001100037224 */ /* 0x000fe400078e0203 */
[----:B------:R-:W-:-:S03]  /*0c40*/  IMAD.MOV.U32 R4, RZ, RZ, 0x1 ;  /* 0x00000001ff047424 */ /* 0x000fc600078e00ff */
[----:B------:R-:W-:Y:S02]  /*0c50*/  SEL R2, R3, R8, !P4 ;  /* 0x0000000803027207 */ /* 0x000fe40006000000 */
[----:B------:R-:W-:-:S03]  /*0c60*/  SEL R0, R8, R3, !P4 ;  /* 0x0000000308007207 */ /* 0x000fc60006000000 */
[----:B------:R0:W-:Y:S04]  /*0c70*/  STL [R1+0x78], R2 ;  /* 0x0000780201007387 */ /* 0x0001e80000100800 */
[----:B------:R0:W-:Y:S02]  /*0c80*/  STL [R1+0x7c], R0 ;  /* 0x00007c0001007387 */ /* 0x0001e40000100800 */
.L_x_4:
[----:B------:R-:W-:-:S08]  /*0c90*/  NOP ;  /* 0x0000000000007918 */ /* 0x000fd00000000000 */
[----:B------:R-:W1:Y:S02]  /*0ca0*/  USETMAXREG.TRY_ALLOC.CTAPOOL UP0, 0xe8 ;  /* 0x000000e8000079c8 */ /* 0x000e640008000600 */
[----:B-1----:R-:W-:-:S13]  /*0cb0*/  PLOP3.LUT P0, PT, PT, PT, UP0, 0x80, 0x0 ;  /* 0x000000000000781c */ /* 0x002fda0003f0f008 */
[----:B------:R-:W-:Y:S05]  /*0cc0*/  @!P0 BRA `(.L_x_4) ;  /* 0xfffffffc00f08947 */ /* 0x000fea000383ffff */
[----:B------:R-:W-:Y:S01]  /*0cd0*/  ULDC.64 UR4, c[0x0][0x598] ;  /* 0x0001660000047ab9 */ /* 0x000fe20000000a00 */
[----:B------:R-:W-:Y:S01]  /*0ce0*/  ULDC.64 UR14, c[0x0][0x208] ;  /* 0x00008200000e7ab9 */ /* 0x000fe20000000a00 */
[----:B------:R-:W-:-:S04]  /*0cf0*/  ISETP.NE.U32.AND P0, PT, RZ, UR4, PT ;  /* 0x00000004ff007c0c */ /* 0x000fc8000bf05070 */
[----:B------:R-:W-:-:S13]  /*0d00*/  ISETP.NE.AND.EX P0, PT, RZ, UR5, PT, P0 ;  /* 0x00000005ff007c0c */ /* 0x000fda000bf05300 */
[----:B------:R-:W-:Y:S05]  /*0d10*/  @!P0 BRA `(.L_x_7) ;  /* 0x0000000000208947 */ /* 0x000fea0003800000 */
[----:B0-----:R-:W0:Y:S02]  /*0d20*/  LDC.64 R2, c[0x0][0x598] ;  /* 0x00016600ff027b82 */ /* 0x001e240000000a00 */
[----:B0-----:R-:W2:Y:S02]  /*0d30*/  LDG.E.64 R2, desc[UR14][R2.64] ;  /* 0x0000000e02027981 */ /* 0x001ea4000c1e1b00 */
[----:B--2---:R-:W-:-:S04]  /*0d40*/  ISETP.NE.U32.AND P0, PT, R2, RZ, PT ;  /* 0x000000ff0200720c */ /* 0x004fc80003f05070 */
[----:B------:R-:W-:-:S13]  /*0d50*/  ISETP.NE.AND.EX P0, PT, R3, RZ, PT, P0 ;  /* 0x000000ff0300720c */ /* 0x000fda0003f05300 */
[----:B------:R-:W-:Y:S05]  /*0d60*/  @!P0 BRA `(.L_x_7) ;  /* 0x00000000000c8947 */ /* 0x000fea0003800000 */
[----:B------:R-:W2:Y:S02]  /*0d70*/  LD.E R2, desc[UR14][R2.64] ;  /* 0x0000000e02027980 */ /* 0x000ea4000c101900 */
[----:B--2---:R-:W-:Y:S01]  /*0d80*/  R2UR UR20, R2 ;  /* 0x00000000021472ca */ /* 0x004fe200000e0000 */
[----:B------:R-:W-:-:S14]  /*0d90*/  BRA `(.L_x_8) ;  /* 0x0000000000247947 */ /* 0x000fdc0003800000 */
.L_x_7:
[----:B------:R-:W-:Y:S02]  /*0da0*/  ULDC.64 UR4, c[0x0][0x588] ;  /* 0x0001620000047ab9 */ /* 0x000fe40000000a00 */
[----:B------:R-:W-:-:S04]  /*0db0*/  ISETP.NE.U32.AND P0, PT, RZ, UR4, PT ;  /* 0x00000004ff007c0c */ /* 0x000fc8000bf05070 */
[----:B------:R-:W-:-:S13]  /*0dc0*/  ISETP.NE.AND.EX P0, PT, RZ, UR5, PT, P0 ;  /* 0x00000005ff007c0c */ /* 0x000fda000bf05300 */
[----:B------:R-:W-:Y:S05]  /*0dd0*/  @!P0 BRA `(.L_x_9) ;  /* 0x0000000000108947 */ /* 0x000fea0003800000 */
[----:B0-----:R-:W0:Y:S02]  /*0de0*/  LDC.64 R2, c[0x0][0x588] ;  /* 0x00016200ff027b82 */ /* 0x001e240000000a00 */
[----:B0-----:R-:W2:Y:S02]  /*0df0*/  LDG.E R2, desc[UR14][R2.64] ;  /* 0x0000000e02027981 */ /* 0x001ea4000c1e1900 */
[----:B--2---:R-:W-:Y:S01]  /*0e00*/  R2UR UR20, R2 ;  /* 0x00000000021472ca */ /* 0x004fe200000e0000 */
[----:B------:R-:W-:-:S14]  /*0e10*/  BRA `(.L_x_8) ;  /* 0x0000000000047947 */ /* 0x000fdc0003800000 */
.L_x_9:
[----:B------:R-:W-:-:S05]  /*0e20*/  ULDC UR20, c[0x0][0x580] ;  /* 0x0001600000147ab9 */ /* 0x000fca0000000800 */
.L_x_8:
[----:B------:R-:W-:Y:S02]  /*0e30*/  ULDC.64 UR4, c[0x0][0x5a0] ;  /* 0x0001680000047ab9 */ /* 0x000fe40000000a00 */
        /* <DEDUP_REMOVED lines=11> */
.L_x_10:
        /* <DEDUP_REMOVED lines=8> */
.L_x_12:
[----:B------:R-:W-:-:S05]  /*0f70*/  ULDC UR21, c[0x0][0x584] ;  /* 0x0001610000157ab9 */ /* 0x000fca0000000800 */
.L_x_11:
[----:B------:R-:W-:-:S13]  /*0f80*/  LOP3.LUT P0, RZ, R4, 0xff, RZ, 0xc0, !PT ;  /* 0x000000ff04ff7812 */ /* 0x000fda000780c0ff */
[----:B------:R-:W-:Y:S05]  /*0f90*/  @!P0 EXIT ;  /* 0x000000000000894d */ /* 0x000fea0003800000 */
[----:B------:R-:W-:Y:S01]  /*0fa0*/  ULDC UR4, c[0x0][0x28c] ;  /* 0x0000a30000047ab9 */ /* 0x000fe20000000800 */
[----:B------:R-:W-:Y:S02]  /*0fb0*/  ULOP3.LUT UR22, UR13, 0x1, URZ, 0xfc, !UPT ;  /* 0x000000010d167892 */ /* 0x000fe4000f8efc3f */
[----:B------:R-:W-:-:S04]  /*0fc0*/  UIADD3 UR4, UR4, 0x7f, URZ ;  /* 0x0000007f04047890 */ /* 0x000fc8000fffe03f */
[----:B------:R-:W-:-:S04]  /*0fd0*/  USHF.R.S32.HI UR5, URZ, 0x1f, UR4 ;  /* 0x0000001f3f057899 */ /* 0x000fc80008011404 */
[----:B------:R-:W-:-:S03]  /*0fe0*/  ULEA.HI UR5, UR5, UR4, URZ, 0x7 ;  /* 0x0000000405057291 */ /* 0x000fc6000f8f383f */
[----:B------:R-:W-:Y:S01]  /*0ff0*/  UMOV UR4, URZ ;  /* 0x0000003f00047c82 */ /* 0x000fe20008000000 */
[----:B------:R-:W-:-:S03]  /*1000*/  USHF.R.S32.HI UR9, URZ, 0x7, UR5 ;  /* 0x000000073f097899 */ /* 0x000fc60008011405 */
[----:B------:R-:W-:-:S09]  /*1010*/  UMOV UR5, URZ ;  /* 0x0000003f00057c82 */ /* 0x000fd20008000000 */
.L_x_293:
[----:B0-----:R-:W0:Y:S01]  /*1020*/  S2R R0, SR_TID.X ;  /* 0x0000000000007919 */ /* 0x001e220000002100 */
[----:B-1----:R-:W1:Y:S01]  /*1030*/  S2UR UR18, SR_CgaCtaId ;  /* 0x00000000001279c3 */ /* 0x002e620000008800 */
[----:B------:R-:W-:Y:S01]  /*1040*/  UMOV UR17, 0x400 ;  /* 0x0000040000117882 */ /* 0x000fe20000000000 */
[----:B------:R-:W-:Y:S01]  /*1050*/  UMOV UR6, URZ ;  /* 0x0000003f00067c82 */ /* 0x000fe20008000000 */
[----:B------:R-:W-:Y:S01]  /*1060*/  STL [R1+0x6c], RZ ;  /* 0x00006cff01007387 */ /* 0x000fe20000100800 */
[----:B------:R-:W-:Y:S01]  /*1070*/  UMOV UR7, URZ ;  /* 0x0000003f00077c82 */ /* 0x000fe20008000000 */
[----:B------:R-:W-:Y:S01]  /*1080*/  UMOV UR8, URZ ;  /* 0x0000003f00087c82 */ /* 0x000fe20008000000 */
[----:B------:R-:W-:Y:S01]  /*1090*/  UMOV UR23, UR5 ;  /* 0x0000000500177c82 */ /* 0x000fe20008000000 */
[----:B------:R-:W-:Y:S01]  /*10a0*/  STL [R1+0x68], RZ ;  /* 0x000068ff01007387 */ /* 0x000fe20000100800 */
[----:B--2---:R-:W2:Y:S01]  /*10b0*/  LDC R2, c[0x0][0x28c] ;  /* 0x0000a300ff027b82 */ /* 0x004ea20000000800 */
[----:B------:R-:W-:Y:S01]  /*10c0*/  UMOV UR24, UR4 ;  /* 0x0000000400187c82 */ /* 0x000fe20008000000 */
[----:B------:R-:W-:Y:S01]  /*10d0*/  CS2R R4, SRZ ;  /* 0x0000000000047805 */ /* 0x000fe2000001ff00 */
[----:B------:R-:W-:Y:S01]  /*10e0*/  STL [R1+0x64], RZ ;  /* 0x000064ff01007387 */ /* 0x000fe20000100800 */
[----:B------:R-:W-:-:S02]  /*10f0*/  CS2R R6, SRZ ;  /* 0x0000000000067805 */ /* 0x000fc4000001ff00 */
[----:B------:R-:W-:Y:S02]  /*1100*/  CS2R R8, SRZ ;  /* 0x0000000000087805 */ /* 0x000fe4000001ff00 */
[----:B------:R-:W-:Y:S01]  /*1110*/  CS2R R10, SRZ ;  /* 0x00000000000a7805 */ /* 0x000fe2000001ff00 */
[----:B------:R-:W-:Y:S01]  /*1120*/  STL [R1+0x60], RZ ;  /* 0x000060ff01007387 */ /* 0x000fe20000100800 */
[----:B------:R-:W-:Y:S02]  /*1130*/  CS2R R12, SRZ ;  /* 0x00000000000c7805 */ /* 0x000fe4000001ff00 */
[----:B------:R-:W-:Y:S02]  /*1140*/  CS2R R14, SRZ ;  /* 0x00000000000e7805 */ /* 0x000fe4000001ff00 */
        /* <DEDUP_REMOVED lines=12> */
[----:B------:R-:W-:Y:S02]  /*1210*/  CS2R R162, SRZ ;  /* 0x0000000000a27805 */ /* 0x000fe4000001ff00 */
[----:B0-----:R-:W-:Y:S01]  /*1220*/  LOP3.LUT R0, R0, 0x80, RZ, 0xc0, !PT ;  /* 0x0000008000007812 */ /* 0x001fe200078ec0ff */
[----:B------:R-:W-:Y:S01]  /*1230*/  STL [R1+0x50], RZ ;  /* 0x000050ff01007387 */ /* 0x000fe20000100800 */
[----:B--2---:R-:W-:Y:S02]  /*1240*/  ISETP.GE.AND P0, PT, R2, 0x1, PT ;  /* 0x000000010200780c */ /* 0x004fe40003f06270 */
[----:B------:R-:W-:Y:S02]  /*1250*/  CS2R R2, SRZ ;  /* 0x0000000000027805 */ /* 0x000fe4000001ff00 */
[----:B------:R-:W-:Y:S01]  /*1260*/  SHF.R.U32.HI R0, RZ, 0x7, R0 ;  /* 0x00000007ff007819 */ /* 0x000fe20000011600 */
        /* <DEDUP_REMOVED lines=8> */
[----:B------:R-:W0:Y:S01]  /*12f0*/  SHFL.IDX PT, R0, R0, RZ, 0x1f ;  /* 0x00001fff00007589 */ /* 0x000e2200000e0000 */
[----:B------:R-:W-:-:S02]  /*1300*/  CS2R R176, SRZ ;  /* 0x0000000000b07805 */ /* 0x000fc4000001ff00 */
[----:B------:R-:W-:Y:S02]  /*1310*/  CS2R R178, SRZ ;  /* 0x0000000000b27805 */ /* 0x000fe4000001ff00 */
[----:B------:R-:W-:Y:S01]  /*1320*/  CS2R R180, SRZ ;  /* 0x0000000000b47805 */ /* 0x000fe2000001ff00 */
[----:B------:R2:W-:Y:S01]  /*1330*/  STL [R1+0x44], RZ ;  /* 0x000044ff01007387 */ /* 0x0005e20000100800 */
[----:B------:R-:W-:Y:S02]  /*1340*/  CS2R R182, SRZ ;  /* 0x0000000000b67805 */ /* 0x000fe4000001ff00 */
[----:B------:R-:W-:Y:S02]  /*1350*/  CS2R R184, SRZ ;  /* 0x0000000000b87805 */ /* 0x000fe4000001ff00 */
[----:B------:R-:W-:Y:S01]  /*1360*/  CS2R R186, SRZ ;  /* 0x0000000000ba7805 */ /* 0x000fe2000001ff00 */
[----:B------:R2:W-:Y:S01]  /*1370*/  STL [R1+0x40], RZ ;  /* 0x000040ff01007387 */ /* 0x0005e20000100800 */
        /* <DEDUP_REMOVED lines=14> */
[----:B------:R-:W-:Y:S02]  /*1460*/  CS2R R210, SRZ ;  /* 0x0000000000d27805 */ /* 0x000fe4000001ff00 */
[----:B0-----:R-:W-:Y:S01]  /*1470*/  R2UR UR10, R0 ;  /* 0x00000000000a72ca */ /* 0x001fe200000e0000 */
[----:B------:R2:W-:Y:S01]  /*1480*/  STL [R1+0x30], RZ ;  /* 0x000030ff01007387 */ /* 0x0005e20000100800 */
[----:B------:R-:W-:Y:S01]  /*1490*/  IMAD.MOV.U32 R0, RZ, RZ, RZ ;  /* 0x000000ffff007224 */ /* 0x000fe200078e00ff */
[----:B------:R-:W-:-:S02]  /*14a0*/  CS2R R212, SRZ ;  /* 0x0000000000d47805 */ /* 0x000fc4000001ff00 */
[----:B------:R-:W-:Y:S01]  /*14b0*/  CS2R R214, SRZ ;  /* 0x0000000000d67805 */ /* 0x000fe2000001ff00 */
[----:B------:R2:W-:Y:S01]  /*14c0*/  STL [R1+0x2c], RZ ;  /* 0x00002cff01007387 */ /* 0x0005e20000100800 */
[----:B------:R-:W-:Y:S02]  /*14d0*/  CS2R R216, SRZ ;  /* 0x0000000000d87805 */ /* 0x000fe4000001ff00 */
[----:B------:R-:W-:Y:S02]  /*14e0*/  CS2R R218, SRZ ;  /* 0x0000000000da7805 */ /* 0x000fe4000001ff00 */
[----:B------:R-:W-:Y:S01]  /*14f0*/  CS2R R220, SRZ ;  /* 0x0000000000dc7805 */ /* 0x000fe2000001ff00 */
[----:B------:R2:W-:Y:S01]  /*1500*/  STL [R1+0x28], RZ ;  /* 0x000028ff01007387 */ /* 0x0005e20000100800 */
[----:B------:R-:W-:Y:S02]  /*1510*/  CS2R R222, SRZ ;  /* 0x0000000000de7805 */ /* 0x000fe4000001ff00 */
[----:B------:R-:W-:-:S02]  /*1520*/  CS2R R224, SRZ ;  /* 0x0000000000e07805 */ /* 0x000fc4000001ff00 */
[----:B------:R-:W-:Y:S01]  /*1530*/  CS2R R226, SRZ ;  /* 0x0000000000e27805 */ /* 0x000fe2000001ff00 */
[----:B------:R2:W-:Y:S01]  /*1540*/  STL [R1+0x24], RZ ;  /* 0x000024ff01007387 */ /* 0x0005e20000100800 */
[----:B------:R-:W-:Y:S01]  /*1550*/  ULEA.HI UR11, UR10, UR10, URZ, 0x1 ;  /* 0x0000000a0a0b7291 */ /* 0x000fe2000f8f083f */
[----:B------:R-:W-:Y:S01]  /*1560*/  IMAD.MOV.U32 R228, RZ, RZ, RZ ;  /* 0x000000ffffe47224 */ /* 0x000fe200078e00ff */
[----:B------:R-:W-:Y:S01]  /*1570*/  CS2R R88, SRZ ;  /* 0x0000000000587805 */ /* 0x000fe2000001ff00 */
[----:B------:R2:W-:Y:S01]  /*1580*/  STL [R1+0x20], RZ ;  /* 0x000020ff01007387 */ /* 0x0005e20000100800 */
[----:B------:R-:W-:Y:S01]  /*1590*/  ULOP3.LUT UR16, UR11, 0x7fffe, URZ, 0xc0, !UPT ;  /* 0x0007fffe0b107892 */ /* 0x000fe2000f8ec03f */
[----:B------:R-:W-:Y:S01]  /*15a0*/  CS2R R90, SRZ ;  /* 0x00000000005a7805 */ /* 0x000fe2000001ff00 */
[----:B-1----:R-:W-:Y:S01]  /*15b0*/  ULEA UR11, UR18, UR17, 0x18 ;  /* 0x00000011120b7291 */ /* 0x002fe2000f8ec03f */
[----:B------:R2:W-:Y:S01]  /*15c0*/  STL [R1+0x1c], RZ ;  /* 0x00001cff01007387 */ /* 0x0005e20000100800 */
[----:B------:R-:W-:Y:S01]  /*15d0*/  UIADD3 UR16, UR10, -UR16, URZ ;  /* 0x800000100a107290 */ /* 0x000fe2000fffe03f */
[----:B------:R-:W-:-:S02]  /*15e0*/  CS2R R92, SRZ ;  /* 0x00000000005c7805 */ /* 0x000fc4000001ff00 */
[----:B------:R-:W-:Y:S01]  /*15f0*/  CS2R R94, SRZ ;  /* 0x00000000005e7805 */ /* 0x000fe2000001ff00 */
[----:B------:R2:W-:Y:S01]  /*1600*/  STL [R1+0x18], RZ ;  /* 0x000018ff01007387 */ /* 0x0005e20000100800 */
[----:B------:R-:W-:Y:S01]  /*1610*/  ULEA UR16, UR16, UR11, 0xd ;  /* 0x0000000b10107291 */ /* 0x000fe2000f8e683f */
[----:B------:R-:W-:Y:S02]  /*1620*/  CS2R R96, SRZ ;  /* 0x0000000000607805 */ /* 0x000fe4000001ff00 */
[----:B------:R-:W-:Y:S01]  /*1630*/  CS2R R98, SRZ ;  /* 0x0000000000627805 */ /* 0x000fe2000001ff00 */
[----:B------:R2:W-:Y:S01]  /*1640*/  STL [R1+0x14], RZ ;  /* 0x000014ff01007387 */ /* 0x0005e20000100800 */
[----:B------:R-:W-:Y:S01]  /*1650*/  UIADD3 UR16, UR16, 0x100, URZ ;  /* 0x0000010010107890 */ /* 0x000fe2000fffe03f */
[----:B------:R-:W-:Y:S02]  /*1660*/  CS2R R100, SRZ ;  /* 0x0000000000647805 */ /* 0x000fe4000001ff00 */
[----:B------:R-:W-:Y:S01]  /*1670*/  CS2R R102, SRZ ;  /* 0x0000000000667805 */ /* 0x000fe2000001ff00 */
[----:B------:R2:W-:Y:S01]  /*1680*/  STL [R1+0x10], RZ ;  /* 0x000010ff01007387 */ /* 0x0005e20000100800 */
[----:B------:R-:W-:Y:S01]  /*1690*/  USHF.R.U32.HI UR10, URZ, 0x4, UR16 ;  /* 0x000000043f0a7899 */ /* 0x000fe20008011610 */
[----:B------:R-:W-:-:S02]  /*16a0*/  CS2R R104, SRZ ;  /* 0x0000000000687805 */ /* 0x000fc4000001ff00 */
[----:B------:R-:W-:Y:S01]  /*16b0*/  CS2R R106, SRZ ;  /* 0x00000000006a7805 */ /* 0x000fe2000001ff00 */
[----:B------:R2:W-:Y:S01]  /*16c0*/  STL [R1+0xc], RZ ;  /* 0x00000cff01007387 */ /* 0x0005e20000100800 */
[----:B------:R-:W-:Y:S01]  /*16d0*/  ULOP3.LUT UR10, UR10, 0x3fff, URZ, 0xc0, !UPT ;  /* 0x00003fff0a0a7892 */ /* 0x000fe2000f8ec03f */
        /* <DEDUP_REMOVED lines=10> */
[----:B------:R2:W-:Y:S01]  /*1780*/  STL [R1], RZ ;  /* 0x000000ff01007387 */ /* 0x0005e20000100800 */
[----:B------:R-:W-:Y:S02]  /*1790*/  CS2R R124, SRZ ;  /* 0x00000000007c7805 */ /* 0x000fe4000001ff00 */
[----:B------:R-:W-:Y:S02]  /*17a0*/  CS2R R126, SRZ ;  /* 0x00000000007e7805 */ /* 0x000fe4000001ff00 */
[----:B------:R-:W-:Y:S02]  /*17b0*/  CS2R R128, SRZ ;  /* 0x0000000000807805 */ /* 0x000fe4000001ff00 */
[----:B------:R-:W-:-:S02]  /*17c0*/  CS2R R130, SRZ ;  /* 0x0000000000827805 */ /* 0x000fc4000001ff00 */
[----:B------:R-:W-:Y:S02]  /*17d0*/  CS2R R132, SRZ ;  /* 0x0000000000847805 */ /* 0x000fe4000001ff00 */
[----:B------:R-:W-:Y:S02]  /*17e0*/  CS2R R134, SRZ ;  /* 0x0000000000867805 */ /* 0x000fe4000001ff00 */
        /* <DEDUP_REMOVED lines=9> */
[----:B---34-:R-:W-:-:S02]  /*1880*/  CS2R R26, SRZ ;  /* 0x00000000001a7805 */ /* 0x018fc4000001ff00 */
        /* <DEDUP_REMOVED lines=29> */
[----:B------:R-:W-:Y:S01]  /*1a60*/  CS2R R86, SRZ ;  /* 0x0000000000567805 */ /* 0x000fe2000001ff00 */
[----:B--2---:R-:W-:Y:S06]  /*1a70*/  @!P0 BRA `(.L_x_13) ;  /* 0x0000001000c08947 */ /* 0x004fec0003800000 */
[----:B------:R-:W-:-:S06]  /*1a80*/  UISETP.NE.AND UP0, UPT, UR22, 0x3, UPT ;  /* 0x000000031600788c */ /* 0x000fcc000bf05270 */
[----:B------:R-:W-:-:S13]  /*1a90*/  PLOP3.LUT P1, PT, PT, PT, UP0, 0x80, 0x0 ;  /* 0x000000000000781c */ /* 0x000fda0003f2f008 */
[----:B------:R-:W-:Y:S05]  /*1aa0*/  @!P1 BRA `(.L_x_14) ;  /* 0x0000000000049947 */ /* 0x000fea0003800000 */
[----:B------:R-:W-:Y:S01]  /*1ab0*/  BPT.TRAP 0x1 ;  /* 0x000000040000795c */ /* 0x000fe20000300000 */
.L_x_14:
[----:B------:R-:W-:Y:S01]  /*1ac0*/  ULEA UR6, UR5, UR11, 0x3 ;  /* 0x0000000b05067291 */ /* 0x000fe2000f8e183f */
[----:B------:R-:W-:-:S05]  /*1ad0*/  IMAD.U32 R0, RZ, RZ, UR4 ;  /* 0x00000004ff007e24 */ /* 0x000fca000f8e00ff */
[----:B------:R-:W-:-:S04]  /*1ae0*/  SHF.L.U32 R0, R0, 0x1f, RZ ;  /* 0x0000001f00007819 */ /* 0x000fc800000006ff */
[----:B------:R0:W1:Y:S01]  /*1af0*/  SYNCS.PHASECHK.TRANS64.TRYWAIT P0, [UR6], R0 ;  /* 0x00000000ff0075a7 */ /* 0x0000620008000146 */
[----:B------:R-:W-:Y:S05]  /*1b00*/  @!P1 BRA `(.L_x_15) ;  /* 0x0000000000049947 */ /* 0x000fea0003800000 */
[----:B------:R-:W-:Y:S01]  /*1b10*/  BPT.TRAP 0x1 ;  /* 0x000000040000795c */ /* 0x000fe20000300000 */
.L_x_15:
[----:B-1----:R-:W-:Y:S05]  /*1b20*/  @P0 BRA `(.L_x_16) ;  /* 0x0000000000080947 */ /* 0x002fea0003800000 */
[----:B------:R-:W1:Y:S02]  /*1b30*/  SYNCS.PHASECHK.TRANS64.TRYWAIT P0, [UR6], R0 ;  /* 0x00000000ff0075a7 */ /* 0x000e640008000146 */
[----:B-1----:R-:W-:Y:S05]  /*1b40*/  @!P0 BRA `(.L_x_17) ;  /* 0x000000e400f08947 */ /* 0x002fea0003800000 */
.L_x_16:
[----:B------:R-:W-:Y:S01]  /*1b50*/  UIADD3 UR6, UR11, 0x20100, URZ ;  /* 0x000201000b067890 */ /* 0x000fe2000fffe03f */
[----:B------:R-:W-:Y:S01]  /*1b60*/  WARPGROUP.ARRIVE ;  /* 0x00000000000079c5 */ /* 0x000fe20000000000 */
[----:B------:R-:W-:Y:S01]  /*1b70*/  ULOP3.LUT UR7, UR10, 0x10000, URZ, 0xfc, !UPT ;  /* 0x000100000a077892 */ /* 0x000fe2000f8efc3f */
[----:B------:R2:W-:Y:S01]  /*1b80*/  STL [R1+0x6c], RZ ;  /* 0x00006cff01007387 */ /* 0x0005e20000100800 */
[----:B------:R-:W-:Y:S01]  /*1b90*/  USHF.R.U32.HI UR6, URZ, 0x4, UR6 ;  /* 0x000000043f067899 */ /* 0x000fe20008011606 */
[----:B01----:R-:W-:Y:S01]  /*1ba0*/  IMAD.MOV.U32 R0, RZ, RZ, RZ ;  /* 0x000000ffff007224 */ /* 0x003fe200078e00ff */
[----:B------:R-:W-:Y:S01]  /*1bb0*/  ULEA UR7, UR5, UR7, 0xb ;  /* 0x0000000705077291 */ /* 0x000fe2000f8e583f */
[----:B------:R2:W-:Y:S01]  /*1bc0*/  STL [R1+0x68], RZ ;  /* 0x000068ff01007387 */ /* 0x0005e20000100800 */
[----:B------:R-:W-:Y:S01]  /*1bd0*/  ULOP3.LUT UR6, UR6, 0x3fff, URZ, 0xc0, !UPT ;  /* 0x00003fff06067892 */ /* 0x000fe2000f8ec03f */
[----:B------:R-:W-:Y:S01]  /*1be0*/  CS2R R2, SRZ ;  /* 0x0000000000027805 */ /* 0x000fe2000001ff00 */
[----:B------:R-:W-:Y:S01]  /*1bf0*/  UMOV UR17, 0x40000040 ;  /* 0x4000004000117882 */ /* 0x000fe20000000000 */
[----:B------:R-:W-:Y:S01]  /*1c00*/  UMOV UR19, 0x40000040 ;  /* 0x4000004000137882 */ /* 0x000fe20000000000 */
[----:B------:R-:W-:Y:S01]  /*1c10*/  ULOP3.LUT UR6, UR6, 0x10000, URZ, 0xfc, !UPT ;  /* 0x0001000006067892 */ /* 0x000fe2000f8efc3f */
[----:B------:R2:W-:Y:S01]  /*1c20*/  STL [R1+0x64], RZ ;  /* 0x000064ff01007387 */ /* 0x0005e20000100800 */
[----:B------:R-:W-:Y:S01]  /*1c30*/  UMOV UR16, UR7 ;  /* 0x0000000700107c82 */ /* 0x000fe20008000000 */
[----:B------:R-:W-:Y:S01]  /*1c40*/  CS2R R4, SRZ ;  /* 0x0000000000047805 */ /* 0x000fe2000001ff00 */
[----:B------:R-:W-:Y:S01]  /*1c50*/  ULEA UR8, UR5, UR6, 0xa ;  /* 0x0000000605087291 */ /* 0x000fe2000f8e503f */
[----:B------:R2:W-:Y:S01]  /*1c60*/  STL [R1+0x60], RZ ;  /* 0x000060ff01007387 */ /* 0x0005e20000100800 */
[----:B------:R-:W-:Y:S01]  /*1c70*/  CS2R R6, SRZ ;  /* 0x0000000000067805 */ /* 0x000fe2000001ff00 */
[----:B------:R-:W-:Y:S01]  /*1c80*/  UMOV UR6, 0x4 ;  /* 0x0000000400067882 */ /* 0x000fe20000000000 */
[----:B------:R-:W-:Y:S01]  /*1c90*/  CS2R R8, SRZ ;  /* 0x0000000000087805 */ /* 0x000fe2000001ff00 */
[----:B------:R2:W-:Y:S01]  /*1ca0*/  STL [R1+0x5c], RZ ;  /* 0x00005cff01007387 */ /* 0x0005e20000100800 */
[----:B------:R-:W-:Y:S01]  /*1cb0*/  CS2R R10, SRZ ;  /* 0x00000000000a7805 */ /* 0x000fe2000001ff00 */
[----:B------:R-:W-:Y:S01]  /*1cc0*/  UMOV UR18, UR8 ;  /* 0x0000000800127c82 */ /* 0x000fe20008000000 */
[----:B------:R-:W-:Y:S01]  /*1cd0*/  CS2R R12, SRZ ;  /* 0x00000000000c7805 */ /* 0x000fe2000001ff00 */
[----:B------:R-:W-:Y:S01]  /*1ce0*/  QGMMA.64x128x32.F32.E5M2.E5M2 R88, gdesc[UR16], RZ, !UPT ;  /* 0x01e00000105879f3 */ /* 0x000fe2000c7038ff */
[----:B------:R-:W-:Y:S01]  /*1cf0*/  UIADD3 UR16, UR7, 0x400, URZ ;  /* 0x0000040007107890 */ /* 0x000fe2000fffe03f */
[----:B------:R2:W-:Y:S01]  /*1d00*/  STL [R1+0x58], RZ ;  /* 0x000058ff01007387 */ /* 0x0005e20000100800 */
[----:B------:R-:W-:Y:S01]  /*1d10*/  UMOV UR17, 0x40000040 ;  /* 0x4000004000117882 */ /* 0x000fe20000000000 */
[----:B------:R-:W-:-:S02]  /*1d20*/  CS2R R14, SRZ ;  /* 0x00000000000e7805 */ /* 0x000fc4000001ff00 */
[----:B------:R-:W-:Y:S01]  /*1d30*/  CS2R R16, SRZ ;  /* 0x0000000000107805 */ /* 0x000fe2000001ff00 */
[----:B------:R2:W-:Y:S01]  /*1d40*/  STL [R1+0x54], RZ ;  /* 0x000054ff01007387 */ /* 0x0005e20000100800 */
[----:B------:R-:W-:Y:S02]  /*1d50*/  CS2R R18, SRZ ;  /* 0x0000000000127805 */ /* 0x000fe4000001ff00 */
[----:B------:R-:W-:Y:S02]  /*1d60*/  CS2R R20, SRZ ;  /* 0x0000000000147805 */ /* 0x000fe4000001ff00 */
[----:B------:R-:W-:Y:S01]  /*1d70*/  CS2R R22, SRZ ;  /* 0x0000000000167805 */ /* 0x000fe2000001ff00 */
[----:B------:R2:W-:Y:S01]  /*1d80*/  STL [R1+0x50], RZ ;  /* 0x000050ff01007387 */ /* 0x0005e20000100800 */
[----:B------:R-:W-:Y:S01]  /*1d90*/  CS2R R152, SRZ ;  /* 0x0000000000987805 */ /* 0x000fe2000001ff00 */
[----:B------:R-:W-:Y:S01]  /*1da0*/  QGMMA.64x128x32.F32.E5M2.E5M2 R24, gdesc[UR16], RZ, !UPT ;  /* 0x01e00000101879f3 */ /* 0x000fe2000c7038ff */
[----:B------:R-:W-:Y:S01]  /*1db0*/  UIADD3 UR16, UR7, 0x2, URZ ;  /* 0x0000000207107890 */ /* 0x000fe2000fffe03f */
[----:B------:R2:W-:Y:S01]  /*1dc0*/  STL [R1+0x4c], RZ ;  /* 0x00004cff01007387 */ /* 0x0005e20000100800 */
[----:B------:R-:W-:Y:S01]  /*1dd0*/  UIADD3 UR18, UR8, 0x2, URZ ;  /* 0x0000000208127890 */ /* 0x000fe2000fffe03f */
[----:B------:R-:W-:Y:S01]  /*1de0*/  CS2R R154, SRZ ;  /* 0x00000000009a7805 */ /* 0x000fe2000001ff00 */
[----:B------:R-:W-:Y:S01]  /*1df0*/  UMOV UR17, 0x40000040 ;  /* 0x4000004000117882 */ /* 0x000fe20000000000 */
[----:B------:R-:W-:Y:S01]  /*1e00*/  UMOV UR19, 0x40000040 ;  /* 0x4000004000137882 */ /* 0x000fe20000000000 */
        /* <DEDUP_REMOVED lines=49> */
[----:B------:R-:W-:-:S03]  /*2120*/  IMAD.MOV.U32 R228, RZ, RZ, RZ ;  /* 0x000000ffffe47224 */ /* 0x000fc600078e00ff */
[----:B------:R2:W-:Y:S04]  /*2130*/  STL [R1+0x14], RZ ;  /* 0x000014ff01007387 */ /* 0x0005e80000100800 */
[----:B------:R2:W-:Y:S04]  /*2140*/  STL [R1+0x10], RZ ;  /* 0x000010ff01007387 */ /* 0x0005e80000100800 */
[----:B------:R2:W-:Y:S04]  /*2150*/  STL [R1+0xc], RZ ;  /* 0x00000cff01007387 */ /* 0x0005e80000100800 */
[----:B------:R2:W-:Y:S04]  /*2160*/  STL [R1+0x8], RZ ;  /* 0x000008ff01007387 */ /* 0x0005e80000100800 */
[----:B------:R2:W-:Y:S04]  /*2170*/  STL [R1+0x4], RZ ;  /* 0x000004ff01007387 */ /* 0x0005e80000100800 */
[----:B------:R2:W-:Y:S01]  /*2180*/  STL [R1], RZ ;  /* 0x000000ff01007387 */ /* 0x0005e20000100800 */
[----:B------:R-:W-:Y:S01]  /*2190*/  QGMMA.64x128x32.F32.E5M2.E5M2 R88, gdesc[UR16], R88 ;  /* 0x01e00000105879f3 */ /* 0x000fe20008703858 */
[----:B------:R-:W-:Y:S01]  /*21a0*/  UIADD3 UR16, UR7, 0x402, URZ ;  /* 0x0000040207107890 */ /* 0x000fe2000fffe03f */
[----:B------:R-:W-:-:S10]  /*21b0*/  UMOV UR17, 0x40000040 ;  /* 0x4000004000117882 */ /* 0x000fd40000000000 */
[----:B------:R-:W-:Y:S01]  /*21c0*/  QGMMA.64x128x32.F32.E5M2.E5M2 R24, gdesc[UR16], R24 ;  /* 0x01e00000101879f3 */ /* 0x000fe20008703818 */
[----:B------:R-:W-:Y:S02]  /*21d0*/  UIADD3 UR16, UR7, 0x4, URZ ;  /* 0x0000000407107890 */ /* 0x000fe4000fffe03f */
[----:B------:R-:W-:Y:S01]  /*21e0*/  UIADD3 UR18, UR8, 0x4, URZ ;  /* 0x0000000408127890 */ /* 0x000fe2000fffe03f */
[----:B------:R-:W-:Y:S01]  /*21f0*/  UMOV UR17, 0x40000040 ;  /* 0x4000004000117882 */ /* 0x000fe20000000000 */
[----:B------:R-:W-:-:S07]  /*2200*/  UMOV UR19, 0x40000040 ;  /* 0x4000004000137882 */ /* 0x000fce0000000000 */
        /* <DEDUP_REMOVED lines=10> */
[----:B------:R-:W-:Y:S02]  /*22b0*/  UMOV UR17, 0x40000040 ;  /* 0x4000004000117882 */ /* 0x000fe40000000000 */
[----:B------:R-:W-:Y:S02]  /*22c0*/  ULDC UR7, c[0x0][0x50c] ;  /* 0x0001430000077ab9 */ /* 0x000fe40000000800 */
[----:B------:R-:W-:-:S04]  /*22d0*/  UISETP.NE.AND UP0, UPT, UR7, 0x4, UPT ;  /* 0x000000040700788c */ /* 0x000fc8000bf05270 */
[----:B------:R-:W-:Y:S02]  /*22e0*/  USEL UR7, URZ, 0x1, UP0 ;  /* 0x000000013f077887 */ /* 0x000fe40008000000 */
[----:B------:R-:W-:Y:S04]  /*22f0*/  QGMMA.64x128x32.F32.E5M2.E5M2 R24, gdesc[UR16], R24, gsb0 ;  /* 0x01e00000101879f3 */ /* 0x000fe80008003818 */
[----:B------:R-:W-:-:S13]  /*2300*/  ISETP.NE.AND P0, PT, RZ, UR7, PT ;  /* 0x00000007ff007c0c */ /* 0x000fda000bf05270 */
[----:B--2---:R-:W-:Y:S05]  /*2310*/  @!P0 BRA `(.L_x_18) ;  /* 0x0000000800808947 */ /* 0x004fea0003800000 */
[----:B------:R-:W-:Y:S02]  /*2320*/  WARPGROUP.DEPBAR.LE gsb0, 0x0 ;  /* 0x00008000000079c5 */ /* 0x000fe40000010000 */
[----:B------:R-:W-:-:S01]  /*2330*/  FADD R227, RZ, R89 ;  /* 0x00000059ffe37221 */ /* 0x000fc20000000000 */
[----:B------:R-:W-:Y:S01]  /*2340*/  FADD R228, RZ, R88 ;  /* 0x00000058ffe47221 */ /* 0x000fe20000000000 */
[----:B------:R-:W-:-:S01]  /*2350*/  FADD R226, RZ, R90 ;  /* 0x0000005affe27221 */ /* 0x000fc20000000000 */
[----:B------:R-:W-:Y:S01]  /*2360*/  FADD R225, RZ, R91 ;  /* 0x0000005bffe17221 */ /* 0x000fe20000000000 */
[----:B------:R-:W-:-:S01]  /*2370*/  FADD R224, RZ, R92 ;  /* 0x0000005cffe07221 */ /* 0x000fc20000000000 */
[----:B------:R0:W-:Y:S01]  /*2380*/  STL [R1+0x80], R227 ;  /* 0x000080e301007387 */ /* 0x0001e20000100800 */
[----:B------:R-:W-:-:S01]  /*2390*/  FADD R223, RZ, R93 ;  /* 0x0000005dffdf7221 */ /* 0x000fc20000000000 */
[----:B------:R-:W-:Y:S01]  /*23a0*/  FADD R222, RZ, R94 ;  /* 0x0000005effde7221 */ /* 0x000fe20000000000 */
[----:B------:R-:W-:-:S01]  /*23b0*/  FADD R221, RZ, R95 ;  /* 0x0000005fffdd7221 */ /* 0x000fc20000000000 */
[----:B------:R-:W-:Y:S01]  /*23c0*/  FADD R220, RZ, R96 ;  /* 0x00000060ffdc7221 */ /* 0x000fe20000000000 */
[----:B------:R-:W-:-:S01]  /*23d0*/  FADD R219, RZ, R97 ;  /* 0x00000061ffdb7221 */ /* 0x000fc20000000000 */
[----:B------:R-:W-:Y:S01]  /*23e0*/  FADD R218, RZ, R98 ;  /* 0x00000062ffda7221 */ /* 0x000fe20000000000 */
[----:B------:R-:W-:-:S01]  /*23f0*/  FADD R217, RZ, R99 ;  /* 0x00000063ffd97221 */ /* 0x000fc20000000000 */
[----:B------:R-:W-:Y:S01]  /*2400*/  FADD R216, RZ, R100 ;  /* 0x00000064ffd87221 */ /* 0x000fe20000000000 */
[----:B------:R-:W-:-:S01]  /*2410*/  FADD R215, RZ, R101 ;  /* 0x00000065ffd77221 */ /* 0x000fc20000000000 */
[----:B0-----:R-:W-:Y:S01]  /*2420*/  FADD R227, RZ, R60 ;  /* 0x0000003cffe37221 */ /* 0x001fe20000000000 */
[----:B------:R-:W-:-:S01]  /*2430*/  FADD R214, RZ, R102 ;  /* 0x00000066ffd67221 */ /* 0x000fc20000000000 */
[----:B------:R-:W-:Y:S01]  /*2440*/  FADD R213, RZ, R103 ;  /* 0x00000067ffd57221 */ /* 0x000fe20000000000 */
[----:B------:R-:W-:-:S01]  /*2450*/  FADD R212, RZ, R104 ;  /* 0x00000068ffd47221 */ /* 0x000fc20000000000 */
[----:B------:R-:W-:Y:S01]  /*2460*/  FADD R211, RZ, R105 ;  /* 0x00000069ffd37221 */ /* 0x000fe20000000000 */
[----:B------:R0:W-:Y:S01]  /*2470*/  STL [R1], R227 ;  /* 0x000000e301007387 */ /* 0x0001e20000100800 */
        /* <DEDUP_REMOVED lines=94> */
[----:B0-----:R-:W-:-:S05]  /*2a60*/  FADD R227, RZ, R67 ;  /* 0x00000043ffe37221 */ /* 0x001fca0000000000 */
[----:B------:R0:W-:Y:S02]  /*2a70*/  STL [R1+0x1c], R227 ;  /* 0x00001ce301007387 */ /* 0x0001e40000100800 */
        /* <DEDUP_REMOVED lines=39> */
[----:B------:R0:W-:Y:S04]  /*2cf0*/  STL [R1+0x6c], R227 ;  /* 0x00006ce301007387 */ /* 0x0001e80000100800 */
[----:B0-----:R0:W5:Y:S01]  /*2d00*/  LDL.LU R227, [R1+0x80] ;  /* 0x0000800001e37983 */ /* 0x0011620000300800 */
[----:B------:R-:W-:-:S05]  /*2d10*/  UMOV UR6, URZ ;  /* 0x0000003f00067c82 */ /* 0x000fca0008000000 */
.L_x_18:
[----:B------:R-:W-:Y:S01]  /*2d20*/  UIADD3 UR23, UR5, 0x1, URZ ;  /* 0x0000000105177890 */ /* 0x000fe2000fffe03f */
[----:B------:R-:W-:-:S03]  /*2d30*/  UMOV UR8, 0x1 ;  /* 0x0000000100087882 */ /* 0x000fc60000000000 */
[----:B------:R-:W-:-:S04]  /*2d40*/  UISETP.NE.AND UP0, UPT, UR23, 0x4, UPT ;  /* 0x000000041700788c */ /* 0x000fc8000bf05270 */
[----:B------:R-:W-:Y:S02]  /*2d50*/  USEL UR24, URZ, 0x1, UP0 ;  /* 0x000000013f187887 */ /* 0x000fe40008000000 */
[----:B------:R-:W-:Y:S02]  /*2d60*/  USEL UR23, UR23, URZ, UP0 ;  /* 0x0000003f17177287 */ /* 0x000fe40008000000 */
[----:B------:R-:W-:-:S12]  /*2d70*/  ULOP3.LUT UR24, UR4, UR24, URZ, 0x3c, !UPT ;  /* 0x0000001804187292 */ /* 0x000fd8000f8e3c3f */
.L_x_13:
[----:B------:R-:W-:-:S04]  /*2d80*/  UISETP.LT.AND UP0, UPT, UR9, 0x1, UPT ;  /* 0x000000010900788c */ /* 0x000fc8000bf01270 */
[----:B------:R-:W-:-:S04]  /*2d90*/  USEL UR16, UR9, 0x1, UP0 ;  /* 0x0000000109107887 */ /* 0x000fc80008000000 */
[----:B------:R-:W-:-:S04]  /*2da0*/  UIADD3 UR26, UR9, -UR16, URZ ;  /* 0x80000010091a7290 */ /* 0x000fc8000fffe03f */
[----:B------:R-:W-:-:S06]  /*2db0*/  UISETP.GE.AND UP0, UPT, UR26, 0x1, UPT ;  /* 0x000000011a00788c */ /* 0x000fcc000bf06270 */
[----:B------:R-:W-:-:S13]  /*2dc0*/  PLOP3.LUT P0, PT, PT, PT, UP0, 0x80, 0x0 ;  /* 0x000000000000781c */ /* 0x000fda0003f0f008 */
[----:B------:R-:W-:Y:S05]  /*2dd0*/  @!P0 BRA `(.L_x_19) ;  /* 0x0000001000dc8947 */ /* 0x000fea0003800000 */
[----:B------:R-:W-:Y:S01]  /*2de0*/  UMOV UR25, UR5 ;  /* 0x0000000500197c82 */ /* 0x000fe20008000000 */
[----:B------:R-:W-:-:S05]  /*2df0*/  ULDC UR27, c[0x0][0x50c] ;  /* 0x00014300001b7ab9 */ /* 0x000fca0000000800 */
.L_x_27:
[----:B------:R-:W-:-:S06]  /*2e00*/  UISETP.NE.AND UP0, UPT, UR22, 0x3, UPT ;  /* 0x000000031600788c */ /* 0x000fcc000bf05270 */
[----:B------:R-:W-:-:S13]  /*2e10*/  PLOP3.LUT P1, PT, PT, PT, UP0, 0x80, 0x0 ;  /* 0x000000000000781c */ /* 0x000fda0003f2f008 */
[----:B-1---5:R-:W-:Y:S05]  /*2e20*/  @!P1 BRA `(.L_x_20) ;  /* 0x0000000000049947 */ /* 0x022fea0003800000 */
[----:B------:R-:W-:Y:S01]  /*2e30*/  BPT.TRAP 0x1 ;  /* 0x000000040000795c */ /* 0x000fe20000300000 */
.L_x_20:
[----:B------:R-:W1:Y:S01]  /*2e40*/  S2UR UR16, SR_CgaCtaId ;  /* 0x00000000001079c3 */ /* 0x000e620000008800 */
[----:B------:R-:W-:Y:S01]  /*2e50*/  UMOV UR11, 0x400 ;  /* 0x00000400000b7882 */ /* 0x000fe20000000000 */
[----:B------:R-:W-:-:S05]  /*2e60*/  IMAD.U32 R229, RZ, RZ, UR24 ;  /* 0x00000018ffe57e24 */ /* 0x000fca000f8e00ff */
[----:B------:R-:W-:Y:S01]  /*2e70*/  SHF.L.U32 R229, R229, 0x1f, RZ ;  /* 0x0000001fe5e57819 */ /* 0x000fe200000006ff */
[----:B-1----:R-:W-:-:S04]  /*2e80*/  ULEA UR11, UR16, UR11, 0x18 ;  /* 0x0000000b100b7291 */ /* 0x002fc8000f8ec03f */
[----:B------:R-:W-:-:S09]  /*2e90*/  ULEA UR16, UR23, UR11, 0x3 ;  /* 0x0000000b17107291 */ /* 0x000fd2000f8e183f */
[----:B------:R1:W2:Y:S01]  /*2ea0*/  SYNCS.PHASECHK.TRANS64.TRYWAIT P0, [UR16], R229 ;  /* 0x000000e5ff0075a7 */ /* 0x0002a20008000150 */
[----:B------:R-:W-:Y:S05]  /*2eb0*/  @!P1 BRA `(.L_x_21) ;  /* 0x0000000000049947 */ /* 0x000fea0003800000 */
[----:B------:R-:W-:Y:S01]  /*2ec0*/  BPT.TRAP 0x1 ;  /* 0x000000040000795c */ /* 0x000fe20000300000 */
.L_x_21:
[----:B--2---:R-:W-:Y:S05]  /*2ed0*/  @P0 BRA `(.L_x_22) ;  /* 0x0000000000080947 */ /* 0x004fea0003800000 */
[----:B------:R-:W2:Y:S02]  /*2ee0*/  SYNCS.PHASECHK.TRANS64.TRYWAIT P0, [UR16], R229 ;  /* 0x000000e5ff0075a7 */ /* 0x000ea40008000150 */
[----:B--2---:R-:W-:Y:S05]  /*2ef0*/  @!P0 BRA `(.L_x_23) ;  /* 0x000000d4001c8947 */ /* 0x004fea0003800000 */
.L_x_22:
[----:B------:R-:W-:Y:S01]  /*2f00*/  UIADD3 UR16, UR11, 0x20100, URZ ;  /* 0x000201000b107890 */ /* 0x000fe2000fffe03f */
[----:B------:R-:W-:Y:S01]  /*2f10*/  WARPGROUP.ARRIVE ;  /* 0x00000000000079c5 */ /* 0x000fe20000000000 */
[----:B------:R-:W-:Y:S02]  /*2f20*/  UISETP.NE.AND UP0, UPT, UR7, URZ, UPT ;  /* 0x0000003f0700728c */ /* 0x000fe4000bf05270 */
[----:B------:R-:W-:Y:S02]  /*2f30*/  USHF.R.U32.HI UR16, URZ, 0x4, UR16 ;  /* 0x000000043f107899 */ /* 0x000fe40008011610 */
[----:B------:R-:W-:Y:S02]  /*2f40*/  USEL UR8, UR8, URZ, !UP0 ;  /* 0x0000003f08087287 */ /* 0x000fe4000c000000 */
[----:B------:R-:W-:Y:S02]  /*2f50*/  ULOP3.LUT UR16, UR16, 0x3fff, URZ, 0xc0, !UPT ;  /* 0x00003fff10107892 */ /* 0x000fe4000f8ec03f */
[----:B------:R-:W-:-:S02]  /*2f60*/  UISETP.NE.U32.AND UP0, UPT, UR8, URZ, UPT ;  /* 0x0000003f0800728c */ /* 0x000fc4000bf05070 */
[----:B------:R-:W-:Y:S02]  /*2f70*/  ULOP3.LUT UR7, UR10, 0x10000, URZ, 0xfc, !UPT ;  /* 0x000100000a077892 */ /* 0x000fe4000f8efc3f */
[----:B------:R-:W-:Y:S02]  /*2f80*/  ULOP3.LUT UR8, UR16, 0x10000, URZ, 0xfc, !UPT ;  /* 0x0001000010087892 */ /* 0x000fe4000f8efc3f */
[----:B------:R-:W-:Y:S02]  /*2f90*/  ULEA UR7, UR23, UR7, 0xb ;  /* 0x0000000717077291 */ /* 0x000fe4000f8e583f */
[----:B------:R-:W-:Y:S01]  /*2fa0*/  ULEA UR8, UR23, UR8, 0xa ;  /* 0x0000000817087291 */ /* 0x000fe2000f8e503f */
[----:B------:R-:W-:Y:S01]  /*2fb0*/  UMOV UR17, 0x40000040 ;  /* 0x4000004000117882 */ /* 0x000fe20000000000 */
[----:B------:R-:W-:Y:S01]  /*2fc0*/  UMOV UR19, 0x40000040 ;  /* 0x4000004000137882 */ /* 0x000fe20000000000 */
[----:B------:R-:W-:Y:S02]  /*2fd0*/  UIADD3 UR6, UR6, 0x4, URZ ;  /* 0x0000000406067890 */ /* 0x000fe4000fffe03f */
[----:B------:R-:W-:-:S02]  /*2fe0*/  UMOV UR16, UR7 ;  /* 0x0000000700107c82 */ /* 0x000fc40008000000 */
[----:B------:R-:W-:Y:S02]  /*2ff0*/  UMOV UR18, UR8 ;  /* 0x0000000800127c82 */ /* 0x000fe40008000000 */
[----:B------:R-:W-:Y:S01]  /*3000*/  QGMMA.64x128x32.F32.E5M2.E5M2 R88, gdesc[UR16], R88, UP0 ;  /* 0x01e00000105879f3 */ /* 0x000fe2000bf03858 */
[----:B------:R-:W-:Y:S01]  /*3010*/  UIADD3 UR16, UR7, 0x400, URZ ;  /* 0x0000040007107890 */ /* 0x000fe2000fffe03f */
[----:B------:R-:W-:-:S10]  /*3020*/  UMOV UR17, 0x40000040 ;  /* 0x4000004000117882 */ /* 0x000fd40000000000 */
[----:B------:R-:W-:Y:S01]  /*3030*/  QGMMA.64x128x32.F32.E5M2.E5M2 R24, gdesc[UR16], R24, UP0 ;  /* 0x01e00000101879f3 */ /* 0x000fe2000bf03818 */
[----:B------:R-:W-:Y:S02]  /*3040*/  UIADD3 UR16, UR7, 0x2, URZ ;  /* 0x0000000207107890 */ /* 0x000fe4000fffe03f */
[----:B------:R-:W-:Y:S01]  /*3050*/  UIADD3 UR18, UR8, 0x2, URZ ;  /* 0x0000000208127890 */ /* 0x000fe2000fffe03f */
[----:B------:R-:W-:Y:S01]  /*3060*/  UMOV UR17, 0x40000040 ;  /* 0x4000004000117882 */ /* 0x000fe20000000000 */
[----:B------:R-:W-:Y:S01]  /*3070*/  UMOV UR19, 0x40000040 ;  /* 0x4000004000137882 */ /* 0x000fe20000000000 */
[----:B------:R-:W-:-:S06]  /*3080*/  UISETP.NE.AND UP0, UPT, UR6, UR27, UPT ;  /* 0x0000001b0600728c */ /* 0x000fcc000bf05270 */
        /* <DEDUP_REMOVED lines=18> */
[----:B------:R-:W-:Y:S01]  /*31b0*/  UMOV UR17, 0x40000040 ;  /* 0x4000004000117882 */ /* 0x000fe20000000000 */
[----:B------:R-:W-:-:S06]  /*31c0*/  USEL UR7, URZ, 0x1, UP0 ;  /* 0x000000013f077887 */ /* 0x000fcc0008000000 */
[----:B------:R-:W-:-:S03]  /*31d0*/  ISETP.NE.AND P0, PT, RZ, UR7, PT ;  /* 0x00000007ff007c0c */ /* 0x000fc6000bf05270 */
[----:B------:R-:W-:Y:S03]  /*31e0*/  QGMMA.64x128x32.F32.E5M2.E5M2 R24, gdesc[UR16], R24, gsb0 ;  /* 0x01e00000101879f3 */ /* 0x000fe60008003818 */
[----:B------:R-:W-:-:S07]  /*31f0*/  WARPGROUP.DEPBAR.LE gsb0, 0x1 ;  /* 0x00008000000079c5 */ /* 0x000fce0000010100 */
[----:B------:R-:W-:Y:S05]  /*3200*/  @!P0 BRA `(.L_x_24) ;  /* 0x0000000c00708947 */ /* 0x000fea0003800000 */
[----:B------:R-:W-:Y:S02]  /*3210*/  WARPGROUP.DEPBAR.LE gsb0, 0x0 ;  /* 0x00008000000079c5 */ /* 0x000fe40000010000 */
[----:B-----5:R-:W-:-:S01]  /*3220*/  FADD R227, R89, R227 ;  /* 0x000000e359e37221 */ /* 0x020fc20000000000 */
[----:B------:R-:W-:Y:S01]  /*3230*/  FADD R226, R90, R226 ;  /* 0x000000e25ae27221 */ /* 0x000fe20000000000 */
[----:B------:R-:W-:-:S01]  /*3240*/  FADD R225, R91, R225 ;  /* 0x000000e15be17221 */ /* 0x000fc20000000000 */
[----:B------:R-:W-:Y:S01]  /*3250*/  FADD R224, R92, R224 ;  /* 0x000000e05ce07221 */ /* 0x000fe20000000000 */
[----:B------:R-:W-:-:S01]  /*3260*/  FADD R223, R93, R223 ;  /* 0x000000df5ddf7221 */ /* 0x000fc20000000000 */
[----:B------:R2:W-:Y:S01]  /*3270*/  STL [R1+0x80], R227 ;  /* 0x000080e301007387 */ /* 0x0005e20000100800 */
[----:B------:R-:W-:-:S01]  /*3280*/  FADD R222, R94, R222 ;  /* 0x000000de5ede7221 */ /* 0x000fc20000000000 */
[----:B------:R-:W-:Y:S01]  /*3290*/  FADD R221, R95, R221 ;  /* 0x000000dd5fdd7221 */ /* 0x000fe20000000000 */
[----:B------:R-:W-:-:S01]  /*32a0*/  FADD R220, R96, R220 ;  /* 0x000000dc60dc7221 */ /* 0x000fc20000000000 */
[----:B------:R-:W-:Y:S01]  /*32b0*/  FADD R219, R97, R219 ;  /* 0x000000db61db7221 */ /* 0x000fe20000000000 */
[----:B------:R-:W-:-:S01]  /*32c0*/  FADD R218, R98, R218 ;  /* 0x000000da62da7221 */ /* 0x000fc20000000000 */
[----:B------:R-:W-:Y:S01]  /*32d0*/  FADD R217, R99, R217 ;  /* 0x000000d963d97221 */ /* 0x000fe20000000000 */
[----:B------:R-:W-:-:S01]  /*32e0*/  FADD R216, R100, R216 ;  /* 0x000000d864d87221 */ /* 0x000fc20000000000 */
[----:B------:R-:W-:Y:S01]  /*32f0*/  FADD R215, R101, R215 ;  /* 0x000000d765d77221 */ /* 0x000fe20000000000 */
[----:B------:R-:W-:-:S01]  /*3300*/  FADD R214, R102, R214 ;  /* 0x000000d666d67221 */ /* 0x000fc20000000000 */
[----:B--2---:R-:W2:Y:S01]  /*3310*/  LDL.LU R227, [R1+0x28] ;  /* 0x0000280001e37983 */ /* 0x004ea20000300800 */
[----:B------:R-:W-:-:S01]  /*3320*/  FADD R213, R103, R213 ;  /* 0x000000d567d57221 */ /* 0x000fc20000000000 */
[----:B------:R-:W-:Y:S01]  /*3330*/  FADD R212, R104, R212 ;  /* 0x000000d468d47221 */ /* 0x000fe20000000000 */
[----:B------:R-:W-:-:S01]  /*3340*/  FADD R211, R105, R211 ;  /* 0x000000d369d37221 */ /* 0x000fc20000000000 */
[----:B------:R3:W-:Y:S01]  /*3350*/  STL [R1+0x84], R226 ;  /* 0x000084e201007387 */ /* 0x0007e20000100800 */
[----:B------:R-:W-:-:S03]  /*3360*/  FADD R228, R88, R228 ;  /* 0x000000e458e47221 */ /* 0x000fc60000000000 */
[----:B---3--:R-:W3:Y:S04]  /*3370*/  LDL.LU R226, [R1+0x24] ;  /* 0x0000240001e27983 */ /* 0x008ee80000300800 */
[----:B------:R4:W-:Y:S04]  /*3380*/  STL [R1+0x88], R225 ;  /* 0x000088e101007387 */ /* 0x0009e80000100800 */
[----:B----4-:R-:W4:Y:S04]  /*3390*/  LDL.LU R225, [R1+0x20] ;  /* 0x0000200001e17983 */ /* 0x010f280000300800 */
[----:B------:R0:W-:Y:S04]  /*33a0*/  STL [R1+0x8c], R224 ;  /* 0x00008ce001007387 */ /* 0x0001e80000100800 */
[----:B0-----:R-:W4:Y:S04]  /*33b0*/  LDL.LU R224, [R1+0x1c] ;  /* 0x00001c0001e07983 */ /* 0x001f280000300800 */
        /* <DEDUP_REMOVED lines=13> */
[----:B0-----:R-:W4:Y:S04]  /*3490*/  LDL.LU R217, [R1] ;  /* 0x0000000001d97983 */ /* 0x001f280000300800 */
[----:B------:R-:W-:Y:S04]  /*34a0*/  STL [R1+0xac], R216 ;  /* 0x0000acd801007387 */ /* 0x000fe80000100800 */
[----:B------:R-:W-:Y:S04]  /*34b0*/  STL [R1+0xb0], R215 ;  /* 0x0000b0d701007387 */ /* 0x000fe80000100800 */
[----:B------:R-:W-:Y:S04]  /*34c0*/  STL [R1+0xb4], R214 ;  /* 0x0000b4d601007387 */ /* 0x000fe80000100800 */
[----:B------:R-:W-:Y:S04]  /*34d0*/  STL [R1+0xb8], R213 ;  /* 0x0000b8d501007387 */ /* 0x000fe80000100800 */
[----:B------:R-:W-:Y:S04]  /*34e0*/  STL [R1+0xbc], R212 ;  /* 0x0000bcd401007387 */ /* 0x000fe80000100800 */
[----:B------:R0:W-:Y:S01]  /*34f0*/  STL [R1+0xc0], R211 ;  /* 0x0000c0d301007387 */ /* 0x0001e20000100800 */
[----:B--2---:R-:W-:-:S01]  /*3500*/  FADD R227, R70, R227 ;  /* 0x000000e346e37221 */ /* 0x004fc20000000000 */
[----:B---3--:R-:W-:Y:S01]  /*3510*/  FADD R226, R69, R226 ;  /* 0x000000e245e27221 */ /* 0x008fe20000000000 */
[----:B----4-:R-:W-:-:S01]  /*3520*/  FADD R225, R68, R225 ;  /* 0x000000e144e17221 */ /* 0x010fc20000000000 */
[----:B------:R-:W-:Y:S01]  /*3530*/  FADD R224, R67, R224 ;  /* 0x000000e043e07221 */ /* 0x000fe20000000000 */
[----:B------:R-:W-:-:S01]  /*3540*/  FADD R223, R66, R223 ;  /* 0x000000df42df7221 */ /* 0x000fc20000000000 */
[----:B------:R-:W-:Y:S01]  /*3550*/  FADD R222, R65, R222 ;  /* 0x000000de41de7221 */ /* 0x000fe20000000000 */
[----:B------:R-:W-:-:S01]  /*3560*/  FADD R221, R64, R221 ;  /* 0x000000dd40dd7221 */ /* 0x000fc20000000000 */
[----:B------:R-:W-:Y:S01]  /*3570*/  FADD R220, R63, R220 ;  /* 0x000000dc3fdc7221 */ /* 0x000fe20000000000 */
[----:B------:R-:W-:-:S01]  /*3580*/  FADD R219, R62, R219 ;  /* 0x000000db3edb7221 */ /* 0x000fc20000000000 */
[----:B------:R-:W-:Y:S01]  /*3590*/  FADD R218, R61, R218 ;  /* 0x000000da3dda7221 */ /* 0x000fe20000000000 */
[----:B------:R-:W-:-:S05]  /*35a0*/  FADD R217, R60, R217 ;  /* 0x000000d93cd97221 */ /* 0x000fca0000000000 */
[----:B------:R2:W-:Y:S04]  /*35b0*/  STL [R1], R217 ;  /* 0x000000d901007387 */ /* 0x0005e80000100800 */
[----:B------:R3:W-:Y:S04]  /*35c0*/  STL [R1+0x4], R218 ;  /* 0x000004da01007387 */ /* 0x0007e80000100800 */
[----:B------:R4:W-:Y:S04]  /*35d0*/  STL [R1+0x8], R219 ;  /* 0x000008db01007387 */ /* 0x0009e80000100800 */
[----:B------:R1:W-:Y:S04]  /*35e0*/  STL [R1+0xc], R220 ;  /* 0x00000cdc01007387 */ /* 0x0003e80000100800 */
[----:B------:R1:W-:Y:S04]  /*35f0*/  STL [R1+0x10], R221 ;  /* 0x000010dd01007387 */ /* 0x0003e80000100800 */
[----:B------:R1:W-:Y:S04]  /*3600*/  STL [R1+0x14], R222 ;  /* 0x000014de01007387 */ /* 0x0003e80000100800 */
[----:B------:R1:W-:Y:S04]  /*3610*/  STL [R1+0x18], R223 ;  /* 0x000018df01007387 */ /* 0x0003e80000100800 */
[----:B------:R1:W-:Y:S04]  /*3620*/  STL [R1+0x1c], R224 ;  /* 0x00001ce001007387 */ /* 0x0003e80000100800 */
[----:B0-----:R-:W4:Y:S04]  /*3630*/  LDL.LU R211, [R1+0x2c] ;  /* 0x00002c0001d37983 */ /* 0x001f280000300800 */
[----:B------:R0:W-:Y:S04]  /*3640*/  STL [R1+0x20], R225 ;  /* 0x000020e101007387 */ /* 0x0001e80000100800 */
[----:B------:R-:W4:Y:S04]  /*3650*/  LDL.LU R212, [R1+0x30] ;  /* 0x0000300001d47983 */ /* 0x000f280000300800 */
[----:B------:R0:W-:Y:S04]  /*3660*/  STL [R1+0x24], R226 ;  /* 0x000024e201007387 */ /* 0x0001e80000100800 */
[----:B------:R-:W4:Y:S04]  /*3670*/  LDL.LU R213, [R1+0x34] ;  /* 0x0000340001d57983 */ /* 0x000f280000300800 */
[----:B------:R0:W-:Y:S04]  /*3680*/  STL [R1+0x28], R227 ;  /* 0x000028e301007387 */ /* 0x0001e80000100800 */
[----:B------:R-:W4:Y:S04]  /*3690*/  LDL.LU R214, [R1+0x38] ;  /* 0x0000380001d67983 */ /* 0x000f280000300800 */
[----:B------:R-:W4:Y:S04]  /*36a0*/  LDL.LU R215, [R1+0x3c] ;  /* 0x00003c0001d77983 */ /* 0x000f280000300800 */
[----:B------:R-:W4:Y:S04]  /*36b0*/  LDL.LU R216, [R1+0x40] ;  /* 0x0000400001d87983 */ /* 0x000f280000300800 */
[----:B--2---:R-:W2:Y:S04]  /*36c0*/  LDL.LU R217, [R1+0x44] ;  /* 0x0000440001d97983 */ /* 0x004ea80000300800 */
[----:B---3--:R-:W3:Y:S04]  /*36d0*/  LDL.LU R218, [R1+0x48] ;  /* 0x0000480001da7983 */ /* 0x008ee80000300800 */
[----:B----4-:R-:W4:Y:S04]  /*36e0*/  LDL.LU R219, [R1+0x4c] ;  /* 0x00004c0001db7983 */ /* 0x010f280000300800 */
[----:B-1----:R-:W4:Y:S04]  /*36f0*/  LDL.LU R220, [R1+0x50] ;  /* 0x0000500001dc7983 */ /* 0x002f280000300800 */
[----:B------:R-:W4:Y:S04]  /*3700*/  LDL.LU R221, [R1+0x54] ;  /* 0x0000540001dd7983 */ /* 0x000f280000300800 */
[----:B------:R-:W4:Y:S04]  /*3710*/  LDL.LU R222, [R1+0x58] ;  /* 0x0000580001de7983 */ /* 0x000f280000300800 */
[----:B------:R-:W4:Y:S04]  /*3720*/  LDL.LU R223, [R1+0x5c] ;  /* 0x00005c0001df7983 */ /* 0x000f280000300800 */
[----:B------:R-:W4:Y:S04]  /*3730*/  LDL.LU R224, [R1+0x60] ;  /* 0x0000600001e07983 */ /* 0x000f280000300800 */
[----:B0-----:R-:W4:Y:S04]  /*3740*/  LDL.LU R225, [R1+0x64] ;  /* 0x0000640001e17983 */ /* 0x001f280000300800 */
[----:B------:R-:W4:Y:S04]  /*3750*/  LDL.LU R226, [R1+0x68] ;  /* 0x0000680001e27983 */ /* 0x000f280000300800 */
[----:B------:R-:W4:Y:S01]  /*3760*/  LDL.LU R227, [R1+0x6c] ;  /* 0x00006c0001e37983 */ /* 0x000f220000300800 */
[----:B------:R-:W-:-:S05]  /*3770*/  FADD R211, R71, R211 ;  /* 0x000000d347d37221 */ /* 0x000fca0000000000 */
[----:B------:R0:W-:Y:S01]  /*3780*/  STL [R1+0x2c], R211 ;  /* 0x00002cd301007387 */ /* 0x0001e20000100800 */
[----:B------:R-:W-:-:S03]  /*3790*/  FADD R212, R72, R212 ;  /* 0x000000d448d47221 */ /* 0x000fc60000000000 */
[----:B0-----:R0:W5:Y:S01]  /*37a0*/  LDL.LU R211, [R1+0xc0] ;  /* 0x0000c00001d37983 */ /* 0x0011620000300800 */
[----:B------:R-:W-:-:S03]  /*37b0*/  FADD R213, R73, R213 ;  /* 0x000000d549d57221 */ /* 0x000fc60000000000 */
[----:B------:R1:W-:Y:S01]  /*37c0*/  STL [R1+0x30], R212 ;  /* 0x000030d401007387 */ /* 0x0003e20000100800 */
[----:B------:R-:W-:-:S01]  /*37d0*/  FADD R214, R74, R214 ;  /* 0x000000d64ad67221 */ /* 0x000fc20000000000 */
[----:B------:R-:W-:Y:S02]  /*37e0*/  FADD R215, R75, R215 ;  /* 0x000000d74bd77221 */ /* 0x000fe40000000000 */
[----:B-1----:R0:W5:Y:S01]  /*37f0*/  LDL.LU R212, [R1+0xbc] ;  /* 0x0000bc0001d47983 */ /* 0x0021620000300800 */
[----:B------:R-:W-:-:S03]  /*3800*/  FADD R216, R76, R216 ;  /* 0x000000d84cd87221 */ /* 0x000fc60000000000 */
[----:B------:R1:W-:Y:S01]  /*3810*/  STL [R1+0x34], R213 ;  /* 0x000034d501007387 */ /* 0x0003e20000100800 */
[----:B--2---:R-:W-:-:S03]  /*3820*/  FADD R217, R77, R217 ;  /* 0x000000d94dd97221 */ /* 0x004fc60000000000 */
[----:B-1----:R0:W5:Y:S01]  /*3830*/  LDL.LU R213, [R1+0xb8] ;  /* 0x0000b80001d57983 */ /* 0x0021620000300800 */
[----:B---3--:R-:W-:-:S03]  /*3840*/  FADD R218, R78, R218 ;  /* 0x000000da4eda7221 */ /* 0x008fc60000000000 */
[----:B------:R1:W-:Y:S01]  /*3850*/  STL [R1+0x38], R214 ;  /* 0x000038d601007387 */ /* 0x0003e20000100800 */
[----:B----4-:R-:W-:-:S01]  /*3860*/  FADD R219, R79, R219 ;  /* 0x000000db4fdb7221 */ /* 0x010fc20000000000 */
[----:B------:R-:W-:Y:S02]  /*3870*/  FADD R220, R80, R220 ;  /* 0x000000dc50dc7221 */ /* 0x000fe40000000000 */
[----:B-1----:R0:W5:Y:S04]  /*3880*/  LDL.LU R214, [R1+0xb4] ;  /* 0x0000b40001d67983 */ /* 0x0021680000300800 */
[----:B------:R1:W-:Y:S01]  /*3890*/  STL [R1+0x3c], R215 ;  /* 0x00003cd701007387 */ /* 0x0003e20000100800 */
[----:B------:R-:W-:-:S01]  /*38a0*/  FADD R221, R81, R221 ;  /* 0x000000dd51dd7221 */ /* 0x000fc20000000000 */
[----:B------:R-:W-:-:S02]  /*38b0*/  FADD R222, R82, R222 ;  /* 0x000000de52de7221 */ /* 0x000fc40000000000 */
[----:B-1----:R0:W5:Y:S04]  /*38c0*/  LDL.LU R215, [R1+0xb0] ;  /* 0x0000b00001d77983 */ /* 0x0021680000300800 */
[----:B------:R1:W-:Y:S01]  /*38d0*/  STL [R1+0x40], R216 ;  /* 0x000040d801007387 */ /* 0x0003e20000100800 */
[----:B------:R-:W-:-:S03]  /*38e0*/  FADD R223, R83, R223 ;  /* 0x000000df53df7221 */ /* 0x000fc60000000000 */
        /* <DEDUP_REMOVED lines=13> */
[----:B------:R1:W-:Y:S04]  /*39c0*/  STL [R1+0x54], R221 ;  /* 0x000054dd01007387 */ /* 0x0003e80000100800 */
        /* <DEDUP_REMOVED lines=12> */
[----:B-1----:R0:W5:Y:S01]  /*3a90*/  LDL.LU R227, [R1+0x80] ;  /* 0x0000800001e37983 */ /* 0x0021620000300800 */
        /* <DEDUP_REMOVED lines=82> */
[----:B0-----:R-:W-:-:S06]  /*3fc0*/  UMOV UR6, URZ ;  /* 0x0000003f00067c82 */ /* 0x001fcc0008000000 */
.L_x_24:
[----:B------:R-:W-:Y:S05]  /*3fd0*/  @!P1 BRA `(.L_x_25) ;  /* 0x0000000000049947 */ /* 0x000fea0003800000 */
[----:B------:R-:W-:Y:S01]  /*3fe0*/  BPT.TRAP 0x1 ;  /* 0x000000040000795c */ /* 0x000fe20000300000 */
.L_x_25:
[----:B------:R-:W-:Y:S02]  /*3ff0*/  UISETP.GT.U32.AND UP0, UPT, UR13, 0x1, UPT ;  /* 0x000000010d00788c */ /* 0x000fe4000bf04070 */
[----:B------:R-:W-:-:S04]  /*4000*/  ULEA UR8, UR25, UR11, 0x3 ;  /* 0x0000000b19087291 */ /* 0x000fc8000f8e183f */
[----:B------:R-:W-:Y:S01]  /*4010*/  UIADD3 UR8, UR8, 0x20, URZ ;  /* 0x0000002008087890 */ /* 0x000fe2000fffe03f */
[----:B------:R-:W-:-:S03]  /*4020*/  PLOP3.LUT P0, PT, PT, PT, UP0, 0x80, 0x0 ;  /* 0x000000000000781c */ /* 0x000fc60003f0f008 */
[----:B------:R-:W-:-:S09]  /*4030*/  UPRMT UR8, URZ, 0x654, UR8 ;  /* 0x000006543f087896 */ /* 0x000fd20008000008 */
[----:B------:R-:W-:Y:S01]  /*4040*/  SYNCS.ARRIVE.TRANS64.RED.A1T0 RZ, [UR8], RZ ;  /* 0x000000ffffff79a7 */ /* 0x000fe20008100408 */
[----:B------:R-:W-:Y:S05]  /*4050*/  @P0 BRA `(.L_x_26) ;  /* 0x0000000000040947 */ /* 0x000fea0003800000 */
[----:B------:R-:W-:Y:S01]  /*4060*/  BPT.TRAP 0x1 ;  /* 0x000000040000795c */ /* 0x000fe20000300000 */
.L_x_26:
[----:B------:R-:W-:Y:S02]  /*4070*/  UISETP.GT.AND UP2, UPT, UR26, 0x1, UPT ;  /* 0x000000011a00788c */ /* 0x000fe4000bf44270 */
[----:B------:R-:W-:Y:S02]  /*4080*/  UIADD3 UR23, UR23, 0x1, URZ ;  /* 0x0000000117177890 */ /* 0x000fe4000fffe03f */
[----:B------:R-:W-:Y:S02]  /*4090*/  UIADD3 UR25, UR25, 0x1, URZ ;  /* 0x0000000119197890 */ /* 0x000fe4000fffe03f */
[----:B------:R-:W-:Y:S01]  /*40a0*/  PLOP3.LUT P0, PT, PT, PT, UP2, 0x80, 0x0 ;  /* 0x000000000000781c */ /* 0x000fe20003f0f028 */
[----:B------:R-:W-:Y:S02]  /*40b0*/  UISETP.NE.AND UP0, UPT, UR23, 0x4, UPT ;  /* 0x000000041700788c */ /* 0x000fe4000bf05270 */
[----:B------:R-:W-:Y:S02]  /*40c0*/  UIADD3 UR16, UR26, -0x1, URZ ;  /* 0xffffffff1a107890 */ /* 0x000fe4000fffe03f */
[----:B------:R-:W-:-:S02]  /*40d0*/  USEL UR8, URZ, 0x1, UP0 ;  /* 0x000000013f087887 */ /* 0x000fc40008000000 */
[----:B------:R-:W-:Y:S02]  /*40e0*/  UISETP.NE.AND UP1, UPT, UR25, 0x4, UPT ;  /* 0x000000041900788c */ /* 0x000fe4000bf25270 */
[----:B------:R-:W-:Y:S02]  /*40f0*/  ULOP3.LUT UR24, UR24, UR8, URZ, 0x3c, !UPT ;  /* 0x0000000818187292 */ /* 0x000fe4000f8e3c3f */
[----:B------:R-:W-:Y:S02]  /*4100*/  USEL UR23, UR23, URZ, UP0 ;  /* 0x0000003f17177287 */ /* 0x000fe40008000000 */
[----:B------:R-:W-:Y:S01]  /*4110*/  USEL UR25, UR25, URZ, UP1 ;  /* 0x0000003f19197287 */ /* 0x000fe20008800000 */
[----:B------:R-:W-:Y:S01]  /*4120*/  UMOV UR8, 0x1 ;  /* 0x0000000100087882 */ /* 0x000fe20000000000 */
[----:B------:R-:W-:Y:S01]  /*4130*/  UMOV UR26, UR16 ;  /* 0x00000010001a7c82 */ /* 0x000fe20008000000 */
[----:B------:R-:W-:Y:S09]  /*4140*/  @P0 BRA `(.L_x_27) ;  /* 0xffffffec002c0947 */ /* 0x000ff2000383ffff */
.L_x_19:
[----:B------:R-:W-:-:S04]  /*4150*/  UISETP.NE.AND UP0, UPT, UR6, URZ, UPT ;  /* 0x0000003f0600728c */ /* 0x000fc8000bf05270 */
[----:B------:R-:W-:-:S06]  /*4160*/  USEL UR6, URZ, 0x1, !UP0 ;  /* 0x000000013f067887 */ /* 0x000fcc000c000000 */
[----:B------:R-:W-:-:S13]  /*4170*/  ISETP.NE.AND P0, PT, RZ, UR6, PT ;  /* 0x00000006ff007c0c */ /* 0x000fda000bf05270 */
[----:B------:R-:W-:Y:S05]  /*4180*/  @!P0 BRA `(.L_x_28) ;  /* 0x0000000c00c48947 */ /* 0x000fea0003800000 */
[----:B------:R-:W-:Y:S02]  /*4190*/  WARPGROUP.DEPBAR.LE gsb0, 0x0 ;  /* 0x00008000000079c5 */ /* 0x000fe40000010000 */
[----:B-----5:R-:W-:Y:S01]  /*41a0*/  FADD R227, R89, R227 ;  /* 0x000000e359e37221 */ /* 0x020fe20000000000 */
[----:B------:R-:W-:-:S04]  /*41b0*/  FADD R228, R88, R228 ;  /* 0x000000e458e47221 */ /* 0x000fc80000000000 */
[----:B------:R2:W-:Y:S04]  /*41c0*/  STL [R1+0x80], R227 ;  /* 0x000080e301007387 */ /* 0x0005e80000100800 */
[----:B--2---:R-:W2:Y:S04]  /*41d0*/  LDL.LU R227, [R1+0x6c] ;  /* 0x00006c0001e37983 */ /* 0x004ea80000300800 */
[----:B--2---:R2:W-:Y:S04]  /*41e0*/  STL [R1+0x84], R227 ;  /* 0x000084e301007387 */ /* 0x0045e80000100800 */
        /* <DEDUP_REMOVED lines=52> */
[----:B--2---:R-:W2:Y:S01]  /*4530*/  LDL.LU R227, [R1] ;  /* 0x0000000001e37983 */ /* 0x004ea20000300800 */
[----:B------:R-:W-:Y:S01]  /*4540*/  FADD R226, R90, R226 ;  /* 0x000000e25ae27221 */ /* 0x000fe20000000000 */
        /* <DEDUP_REMOVED lines=97> */
[----:B--2---:R-:W-:-:S05]  /*4b60*/  FADD R227, R60, R227 ;  /* 0x000000e33ce37221 */ /* 0x004fca0000000000 */
[----:B------:R2:W-:Y:S04]  /*4b70*/  STL [R1], R227 ;  /* 0x000000e301007387 */ /* 0x0005e80000100800 */
[----:B--2---:R-:W2:Y:S02]  /*4b80*/  LDL.LU R227, [R1+0xec] ;  /* 0x0000ec0001e37983 */ /* 0x004ea40000300800 */
[----:B--2---:R-:W-:-:S05]  /*4b90*/  FADD R227, R61, R227 ;  /* 0x000000e33de37221 */ /* 0x004fca0000000000 */
[----:B------:R2:W-:Y:S04]  /*4ba0*/  STL [R1+0x4], R227 ;  /* 0x000004e301007387 */ /* 0x0005e80000100800 */
        /* <DEDUP_REMOVED lines=78> */
[----:B--2---:R2:W5:Y:S02]  /*5090*/  LDL.LU R227, [R1+0x80] ;  /* 0x0000800001e37983 */ /* 0x0045640000300800 */
.L_x_28:
[----:B------:R-:W-:Y:S02]  /*50a0*/  WARPGROUP.DEPBAR.LE gsb0, 0x0 ;  /* 0x00008000000079c5 */ /* 0x000fe40000010000 */
[----:B------:R-:W3:Y:S02]  /*50b0*/  LDC R24, c[0x0][0x28c] ;  /* 0x0000a300ff187b82 */ /* 0x000ee40000000800 */
[----:B---3--:R-:W-:-:S13]  /*50c0*/  ISETP.GE.AND P0, PT, R24, 0x1, PT ;  /* 0x000000011800780c */ /* 0x008fda0003f06270 */
[----:B------:R-:W-:Y:S05]  /*50d0*/  @!P0 BRA `(.L_x_29) ;  /* 0x0000000000408947 */ /* 0x000fea0003800000 */
[----:B------:R-:W-:-:S06]  /*50e0*/  UISETP.NE.AND UP0, UPT, UR22, 0x3, UPT ;  /* 0x000000031600788c */ /* 0x000fcc000bf05270 */
[----:B------:R-:W-:-:S13]  /*50f0*/  PLOP3.LUT P0, PT, PT, PT, UP0, 0x80, 0x0 ;  /* 0x000000000000781c */ /* 0x000fda0003f0f008 */
[----:B------:R-:W-:Y:S05]  /*5100*/  @!P0 BRA `(.L_x_30) ;  /* 0x0000000000048947 */ /* 0x000fea0003800000 */
[----:B------:R-:W-:Y:S01]  /*5110*/  BPT.TRAP 0x1 ;  /* 0x000000040000795c */ /* 0x000fe20000300000 */
.L_x_30:
[----:B------:R-:W-:-:S04]  /*5120*/  UISETP.LT.AND UP0, UPT, UR9, 0x1, UPT ;  /* 0x000000010900788c */ /* 0x000fc8000bf01270 */
[----:B------:R-:W-:Y:S02]  /*5130*/  USEL UR6, UR9, 0x1, UP0 ;  /* 0x0000000109067887 */ /* 0x000fe40008000000 */
[----:B------:R-:W-:Y:S02]  /*5140*/  UISETP.GT.U32.AND UP0, UPT, UR13, 0x1, UPT ;  /* 0x000000010d00788c */ /* 0x000fe4000bf04070 */
[----:B------:R-:W-:-:S04]  /*5150*/  UIADD3 UR6, UR5, UR9, -UR6 ;  /* 0x0000000905067290 */ /* 0x000fc8000fffe806 */
[----:B------:R-:W-:Y:S01]  /*5160*/  USHF.L.U32 UR6, UR6, 0x3, URZ ;  /* 0x0000000306067899 */ /* 0x000fe2000800063f */
[----:B------:R-:W-:-:S03]  /*5170*/  PLOP3.LUT P0, PT, PT, PT, UP0, 0x80, 0x0 ;  /* 0x000000000000781c */ /* 0x000fc60003f0f008 */
[----:B------:R-:W-:-:S04]  /*5180*/  ULOP3.LUT UR6, UR6, 0x18, URZ, 0xc0, !UPT ;  /* 0x0000001806067892 */ /* 0x000fc8000f8ec03f */
[----:B------:R-:W-:-:S04]  /*5190*/  UIADD3 UR6, UR11, 0x20, UR6 ;  /* 0x000000200b067890 */ /* 0x000fc8000fffe006 */
[----:B------:R-:W-:-:S09]  /*51a0*/  UPRMT UR6, URZ, 0x654, UR6 ;  /* 0x000006543f067896 */ /* 0x000fd20008000006 */
[----:B------:R-:W-:Y:S01]  /*51b0*/  SYNCS.ARRIVE.TRANS64.RED.A1T0 RZ, [UR6], RZ ;  /* 0x000000ffffff79a7 */ /* 0x000fe20008100406 */
[----:B------:R-:W-:Y:S05]  /*51c0*/  @P0 BRA `(.L_x_29) ;  /* 0x0000000000040947 */ /* 0x000fea0003800000 */
[----:B------:R-:W-:Y:S01]  /*51d0*/  BPT.TRAP 0x1 ;  /* 0x000000040000795c */ /* 0x000fe20000300000 */
.L_x_29:
[----:B------:R3:W-:Y:S01]  /*51e0*/  STL [R1+0x88], R3 ;  /* 0x0000880301007387 */ /* 0x0007e20000100800 */
[----:B------:R-:W4:Y:S01]  /*51f0*/  LDC R28, c[0x0][0x288] ;  /* 0x0000a200ff1c7b82 */ /* 0x000f220000000800 */
[----:B------:R-:W-:Y:S02]  /*5200*/  ULDC UR6, c[0x0][0x284] ;  /* 0x0000a10000067ab9 */ /* 0x000fe40000000800 */
[----:B---3--:R-:W3:Y:S04]  /*5210*/  LDL.LU R3, [R1+0x78] ;  /* 0x0000780001037983 */ /* 0x008ee80000300800 */
[----:B------:R0:W-:Y:S04]  /*5220*/  STL [R1+0x84], R2 ;  /* 0x0000840201007387 */ /* 0x0001e80000100800 */
[----:B0-----:R-:W2:Y:S04]  /*5230*/  LDL.LU R2, [R1+0x7c] ;  /* 0x00007c0001027983 */ /* 0x001ea80000300800 */
[----:B-----5:R0:W-:Y:S02]  /*5240*/  STL [R1+0x80], R0 ;  /* 0x0000800001007387 */ /* 0x0201e40000100800 */
[----:B0-----:R-:W0:Y:S02]  /*5250*/  S2R R0, SR_TID.X ;  /* 0x0000000000007919 */ /* 0x001e240000002100 */
[----:B0-----:R-:W-:-:S02]  /*5260*/  SHF.R.U32.HI R24, RZ, 0x2, R0 ;  /* 0x00000002ff187819 */ /* 0x001fc40000011600 */
[----:B------:R-:W-:Y:S02]  /*5270*/  LOP3.LUT R26, R0, 0x60, RZ, 0xc0, !PT ;  /* 0x00000060001a7812 */ /* 0x000fe400078ec0ff */
[----:B------:R-:W-:Y:S02]  /*5280*/  SHF.R.U32.HI R27, RZ, 0x7, R0 ;  /* 0x00000007ff1b7819 */ /* 0x000fe40000011600 */
[----:B------:R-:W-:Y:S02]  /*5290*/  LOP3.LUT R25, R24, 0x7, RZ, 0xc0, !PT ;  /* 0x0000000718197812 */ /* 0x000fe400078ec0ff */
[----:B------:R-:W-:Y:S02]  /*52a0*/  SHF.R.U32.HI R26, RZ, 0x1, R26 ;  /* 0x00000001ff1a7819 */ /* 0x000fe4000001161a */
[----:B------:R-:W-:Y:S02]  /*52b0*/  LOP3.LUT R24, R27, 0x1, RZ, 0xc0, !PT ;  /* 0x000000011b187812 */ /* 0x000fe400078ec0ff */
[----:B------:R-:W-:Y:S01]  /*52c0*/  IADD3 R31, RZ, -R26, -R25 ;  /* 0x8000001aff1f7210 */ /* 0x000fe20007ffe819 */
[C---:B------:R-:W-:Y:S01]  /*52d0*/  IMAD.SHL.U32 R32, R0.reuse, 0x2, RZ ;  /* 0x0000000200207824 */ /* 0x040fe200078e00ff */
[----:B------:R-:W-:Y:S01]  /*52e0*/  LOP3.LUT R27, R0, 0x3, RZ, 0xc0, !PT ;  /* 0x00000003001b7812 */ /* 0x000fe200078ec0ff */
[----:B------:R-:W-:-:S02]  /*52f0*/  IMAD.SHL.U32 R30, R24, 0x40, RZ ;  /* 0x00000040181e7824 */ /* 0x000fc400078e00ff */
[----:B------:R-:W-:Y:S02]  /*5300*/  IMAD R31, R24, -0x40, R31 ;  /* 0xffffffc0181f7824 */ /* 0x000fe400078e021f */
[----:B---3--:R-:W-:Y:S02]  /*5310*/  IMAD.SHL.U32 R29, R3, 0x80, RZ ;  /* 0x00000080031d7824 */ /* 0x008fe400078e00ff */
[----:B------:R0:W5:Y:S01]  /*5320*/  LDL.LU R3, [R1+0x88] ;  /* 0x0000880001037983 */ /* 0x0001620000300800 */
[----:B------:R-:W-:Y:S01]  /*5330*/  LOP3.LUT R43, R30, 0x40, R25, 0xe2, !PT ;  /* 0x000000401e2b7812 */ /* 0x000fe200078ee219 */
[----:B----4-:R-:W-:Y:S01]  /*5340*/  IMAD R42, R27, -0x2, R28 ;  /* 0xfffffffe1b2a7824 */ /* 0x010fe200078e021c */
[----:B------:R-:W-:Y:S01]  /*5350*/  ISETP.GE.AND P0, PT, R29, R28, PT ;  /* 0x0000001c1d00720c */ /* 0x000fe20003f06270 */
[C---:B--2---:R-:W-:Y:S02]  /*5360*/  IMAD.SHL.U32 R24, R2.reuse, 0x100, RZ ;  /* 0x0000010002187824 */ /* 0x044fe400078e00ff */
[----:B------:R-:W-:-:S02]  /*5370*/  IMAD.WIDE R38, R2, 0x100, RZ ;  /* 0x0000010002267825 */ /* 0x000fc400078e02ff */
[----:B------:R0:W5:Y:S04]  /*5380*/  LDL.LU R2, [R1+0x84] ;  /* 0x0000840001027983 */ /* 0x0001680000300800 */
[----:B------:R0:W5:Y:S01]  /*5390*/  LDL.LU R0, [R1+0x80] ;  /* 0x0000800001007983 */ /* 0x0001620000300800 */
[----:B------:R-:W-:Y:S01]  /*53a0*/  ISETP.GE.OR P0, PT, R24, UR6, P0 ;  /* 0x0000000618007c0c */ /* 0x000fe20008706670 */
[----:B------:R-:W-:Y:S01]  /*53b0*/  IMAD.IADD R42, R42, 0x1, -R29 ;  /* 0x000000012a2a7824 */ /* 0x000fe200078e0a1d */
[----:B------:R-:W-:Y:S01]  /*53c0*/  IADD3 R41, -R24, UR6, R31 ;  /* 0x0000000618297c10 */ /* 0x000fe2000fffe11f */
[----:B------:R-:W-:Y:S01]  /*53d0*/  IMAD.MOV.U32 R40, RZ, RZ, -0x1 ;  /* 0xffffffffff287424 */ /* 0x000fe200078e00ff */
[----:B------:R-:W-:Y:S02]  /*53e0*/  LOP3.LUT R43, R38, R43, R26, 0xfe, !PT ;  /* 0x0000002b262b7212 */ /* 0x000fe400078efe1a */
[----:B------:R-:W-:-:S07]  /*53f0*/  LOP3.LUT R32, R29, 0x6, R32, 0xf8, !PT ;  /* 0x000000061d207812 */ /* 0x000fce00078ef820 */
[----:B0-----:R-:W-:Y:S05]  /*5400*/  @P0 BRA `(.L_x_31) ;  /* 0x00000090000c0947 */ /* 0x001fea0003800000 */
[----:B------:R-:W0:Y:S01]  /*5410*/  LDC.64 R28, c[0x0][0x5c8] ;  /* 0x00017200ff1c7b82 */ /* 0x000e220000000a00 */
[----:B------:R-:W-:Y:S01]  /*5420*/  USHF.R.S32.HI UR7, URZ, 0x1f, UR12 ;  /* 0x0000001f3f077899 */ /* 0x000fe2000801140c */
[--C-:B------:R-:W-:Y:S01]  /*5430*/  SHF.R.S32.HI R33, RZ, 0x1f, R32.reuse ;  /* 0x0000001fff217819 */ /* 0x100fe20000011420 */
[----:B------:R-:W-:Y:S01]  /*5440*/  ULDC.64 UR10, c[0x0][0x5d0] ;  /* 0x00017400000a7ab9 */ /* 0x000fe20000000a00 */
[----:B------:R-:W-:Y:S01]  /*5450*/  BSSY B0, `(.L_x_31) ;  /* 0x00008fe000007945 */ /* 0x000fe20003800000 */
[----:B------:R-:W-:Y:S02]  /*5460*/  UIMAD UR6, UR7, UR10, URZ ;  /* 0x0000000a070672a4 */ /* 0x000fe4000f8e023f */
[----:B------:R-:W-:Y:S02]  /*5470*/  IMAD.U32 R27, RZ, RZ, UR10 ;  /* 0x0000000aff1b7e24 */ /* 0x000fe4000f8e00ff */
[----:B------:R-:W-:Y:S02]  /*5480*/  UIMAD UR6, UR12, UR11, UR6 ;  /* 0x0000000b0c0672a4 */ /* 0x000fe4000f8e0206 */
[----:B------:R-:W-:Y:S01]  /*5490*/  IMAD.WIDE.U32 R26, R27, UR12, R32 ;  /* 0x0000000c1b1a7c25 */ /* 0x000fe2000f8e0020 */
[----:B------:R-:W-:-:S03]  /*54a0*/  ULDC.64 UR10, c[0x0][0x5c0] ;  /* 0x00017000000a7ab9 */ /* 0x000fc60000000a00 */
[----:B------:R-:W-:Y:S02]  /*54b0*/  VIADD R27, R27, UR6 ;  /* 0x000000061b1b7c36 */ /* 0x000fe40008000000 */
[-C--:B0-----:R-:W-:Y:S01]  /*54c0*/  IMAD R24, R39, R28.reuse, RZ ;  /* 0x0000001c27187224 */ /* 0x081fe200078e02ff */
[----:B------:R-:W-:Y:S01]  /*54d0*/  SHF.L.U64.HI R34, R28, 0x3, R29 ;  /* 0x000000031c227819 */ /* 0x000fe2000001021d */
[----:B------:R-:W-:-:S04]  /*54e0*/  IMAD.WIDE.U32 R26, R43, R28, R26 ;  /* 0x0000001c2b1a7225 */ /* 0x000fc800078e001a */
[----:B------:R-:W-:Y:S01]  /*54f0*/  IMAD R25, R43, R29, R24 ;  /* 0x0000001d2b197224 */ /* 0x000fe200078e0218 */
[----:B------:R-:W-:Y:S01]  /*5500*/  IADD3 R24, P2, R26, UR10, RZ ;  /* 0x0000000a1a187c10 */ /* 0x000fe2000ff5e0ff */
[C---:B------:R-:W-:Y:S01]  /*5510*/  IMAD.SHL.U32 R35, R28.reuse, 0x8, RZ ;  /* 0x000000081c237824 */ /* 0x040fe200078e00ff */
[----:B------:R-:W-:Y:S01]  /*5520*/  LEA R30, P3, R28, R26, 0x7 ;  /* 0x0000001a1c1e7211 */ /* 0x000fe200078638ff */
[----:B------:R-:W-:-:S03]  /*5530*/  IMAD.IADD R27, R27, 0x1, R25 ;  /* 0x000000011b1b7824 */ /* 0x000fc600078e0219 */
[----:B------:R-:W-:Y:S02]  /*5540*/  IADD3 R26, P1, P0, R26, UR10, R35 ;  /* 0x0000000a1a1a7c10 */ /* 0x000fe4000f83e023 */
[----:B------:R-:W-:Y:S02]  /*5550*/  IADD3.X R25, R27, UR11, RZ, P2, !PT ;  /* 0x0000000b1b197c10 */ /* 0x000fe400097fe4ff */
[----:B------:R-:W-:Y:S02]  /*5560*/  FSETP.NEU.AND P2, PT, RZ, UR21, PT ;  /* 0x00000015ff007c0b */ /* 0x000fe4000bf4d000 */
[----:B------:R-:W-:Y:S02]  /*5570*/  LEA.HI.X R31, R28, R27, R29, 0x7, P3 ;  /* 0x0000001b1c1f7211 */ /* 0x000fe400018f3c1d */
[C---:B------:R-:W-:Y:S02]  /*5580*/  IADD3 R28, P3, R30.reuse, UR10, RZ ;  /* 0x0000000a1e1c7c10 */ /* 0x040fe4000ff7e0ff */
[----:B------:R-:W-:-:S02]  /*5590*/  IADD3 R30, P5, P6, R30, UR10, R35 ;  /* 0x0000000a1e1e7c10 */ /* 0x000fc4000febe023 */
[----:B------:R-:W-:Y:S02]  /*55a0*/  IADD3.X R29, R31, UR11, RZ, P3, !PT ;  /* 0x0000000b1f1d7c10 */ /* 0x000fe40009ffe4ff */
[--C-:B------:R-:W-:Y:S02]  /*55b0*/  IADD3.X R27, R27, UR11, R34.reuse, P1, P0 ;  /* 0x0000000b1b1b7c10 */ /* 0x100fe40008fe0422 */
[----:B------:R-:W-:Y:S01]  /*55c0*/  IADD3.X R31, R31, UR11, R34, P5, P6 ;  /* 0x0000000b1f1f7c10 */ /* 0x000fe2000afec422 */
[----:B------:R-:W-:Y:S06]  /*55d0*/  @!P2 BRA `(.L_x_32) ;  /* 0x0000006c0014a947 */ /* 0x000fec0003800000 */
[----:B------:R-:W-:Y:S01]  /*55e0*/  ULDC.64 UR10, c[0x0][0x5b8] ;  /* 0x00016e00000a7ab9 */ /* 0x000fe20000000a00 */
[----:B------:R-:W-:Y:S01]  /*55f0*/  ISETP.GE.AND P0, PT, R41, 0x1, PT ;  /* 0x000000012900780c */ /* 0x000fe20003f06270 */
[----:B------:R-:W-:Y:S02]  /*5600*/  UIMAD UR6, UR7, UR10, URZ ;  /* 0x0000000a070672a4 */ /* 0x000fe4000f8e023f */
[----:B------:R-:W-:Y:S01]  /*5610*/  IMAD.U32 R35, RZ, RZ, UR10 ;  /* 0x0000000aff237e24 */ /* 0x000fe2000f8e00ff */
[----:B------:R-:W-:Y:S01]  /*5620*/  BSSY B1, `(.L_x_33) ;  /* 0x0000010000017945 */ /* 0x000fe20003800000 */
[----:B------:R-:W-:Y:S01]  /*5630*/  ISETP.LT.OR P3, PT, R42, 0x1, !P0 ;  /* 0x000000012a00780c */ /* 0x000fe20004761670 */
[----:B------:R-:W-:Y:S02]  /*5640*/  UIMAD UR6, UR12, UR11, UR6 ;  /* 0x0000000b0c0672a4 */ /* 0x000fe4000f8e0206 */
[----:B------:R-:W-:Y:S01]  /*5650*/  IMAD.WIDE.U32 R32, R35, UR12, R32 ;  /* 0x0000000c23207c25 */ /* 0x000fe2000f8e0020 */
[----:B------:R-:W-:-:S03]  /*5660*/  ULDC.64 UR10, c[0x0][0x5a8] ;  /* 0x00016a00000a7ab9 */ /* 0x000fc60000000a00 */
[----:B------:R-:W-:Y:S02]  /*5670*/  IMAD.MOV.U32 R36, RZ, RZ, R32 ;  /* 0x000000ffff247224 */ /* 0x000fe400078e0020 */
[----:B------:R-:W-:Y:S01]  /*5680*/  VIADD R37, R33, UR6 ;  /* 0x0000000621257c36 */ /* 0x000fe20008000000 */
[----:B------:R-:W-:Y:S02]  /*5690*/  ULDC.64 UR6, c[0x0][0x5b0] ;  /* 0x00016c0000067ab9 */ /* 0x000fe40000000a00 */
[----:B------:R-:W-:Y:S02]  /*56a0*/  IMAD R34, R39, UR6, RZ ;  /* 0x0000000627227c24 */ /* 0x000fe4000f8e02ff */
[----:B------:R-:W-:-:S04]  /*56b0*/  IMAD.WIDE.U32 R32, R43, UR6, R36 ;  /* 0x000000062b207c25 */ /* 0x000fc8000f8e0024 */
[--C-:B------:R-:W-:Y:S01]  /*56c0*/  IMAD R35, R43, UR7, R34.reuse ;  /* 0x000000072b237c24 */ /* 0x100fe2000f8e0222 */
[----:B------:R-:W-:Y:S02]  /*56d0*/  IADD3 R32, P1, R32, UR10, RZ ;  /* 0x0000000a20207c10 */ /* 0x000fe4000ff3e0ff */
[----:B------:R-:W-:Y:S02]  /*56e0*/  PRMT R34, RZ, 0x7610, R34 ;  /* 0x00007610ff227816 */ /* 0x000fe40000000022 */
[----:B------:R-:W-:Y:S01]  /*56f0*/  IADD3.X R33, R33, UR11, R35, P1, !PT ;  /* 0x0000000b21217c10 */ /* 0x000fe20008ffe423 */
[----:B------:R-:W-:Y:S08]  /*5700*/  @P3 BRA `(.L_x_34) ;  /* 0x0000000000043947 */ /* 0x000ff00003800000 */
[----:B------:R0:W5:Y:S02]  /*5710*/  LDG.E.U8 R34, desc[UR14][R32.64] ;  /* 0x0000000e20227981 */ /* 0x000164000c1e1100 */
.L_x_34:
[----:B------:R-:W-:Y:S05]  /*5720*/  BSYNC B1 ;  /* 0x0000000000017941 */ /* 0x000fea0003800000 */
.L_x_33:
[----:B-----5:R-:W-:Y:S01]  /*5730*/  LOP3.LUT R34, R34, 0xff, RZ, 0xc0, !PT ;  /* 0x000000ff22227812 */ /* 0x020fe200078ec0ff */
[----:B------:R-:W-:Y:S01]  /*5740*/  BSSY B1, `(.L_x_35) ;  /* 0x000000b000017945 */ /* 0x000fe20003800000 */
[----:B------:R-:W-:Y:S02]  /*5750*/  ISETP.LT.OR P2, PT, R42, 0x2, !P0 ;  /* 0x000000022a00780c */ /* 0x000fe40004741670 */
[----:B------:R-:W-:-:S05]  /*5760*/  F2FP.F16.E5M2.UNPACK_B R34, R34 ;  /* 0x00000022ff22723e */ /* 0x000fca00020004ff */
[----:B------:R-:W-:-:S05]  /*5770*/  HADD2.F32 R34, -RZ, R34.H0_H0 ;  /* 0x20000022ff227230 */ /* 0x000fca0000004100 */
[----:B------:R-:W-:Y:S01]  /*5780*/  FMUL R35, R34, UR21 ;  /* 0x0000001522237c20 */ /* 0x000fe20008400000 */
[----:B------:R-:W-:-:S03]  /*5790*/  PRMT R34, RZ, 0x7610, R34 ;  /* 0x00007610ff227816 */ /* 0x000fc60000000022 */
[----:B------:R-:W-:-:S05]  /*57a0*/  FFMA R35, R228, UR20, R35 ;  /* 0x00000014e4237c23 */ /* 0x000fca0008000023 */
[----:B------:R-:W-:-:S05]  /*57b0*/  F2FP.SATFINITE.E5M2.F32.PACK_AB_MERGE_C R35, RZ, R35, RZ ;  /* 0x00000023ff23723e */ /* 0x000fca00048060ff */
[----:B------:R2:W-:Y:S01]  /*57c0*/  @!P3 STG.E.U8 desc[UR14][R24.64], R35 ;  /* 0x000000231800b986 */ /* 0x0005e2000c10110e */
[----:B------:R-:W-:Y:S05]  /*57d0*/  @P2 BRA `(.L_x_36) ;  /* 0x0000000000042947 */ /* 0x000fea0003800000 */
[----:B------:R3:W5:Y:S02]  /*57e0*/  LDG.E.U8 R34, desc[UR14][R32.64+0x1] ;  /* 0x0000010e20227981 */ /* 0x000764000c1e1100 */
.L_x_36:
[----:B------:R-:W-:Y:S05]  /*57f0*/  BSYNC B1 ;  /* 0x0000000000017941 */ /* 0x000fea0003800000 */
.L_x_35:
[----:B-----5:R-:W-:Y:S01]  /*5800*/  LOP3.LUT R34, R34, 0xff, RZ, 0xc0, !PT ;  /* 0x000000ff22227812 */ /* 0x020fe200078ec0ff */
[----:B------:R-:W-:Y:S01]  /*5810*/  BSSY B1, `(.L_x_37) ;  /* 0x0000013000017945 */ /* 0x000fe20003800000 */
[----:B------:R-:W-:Y:S02]  /*5820*/  IADD3 R45, P1, R43, 0x8, RZ ;  /* 0x000000082b2d7810 */ /* 0x000fe40007f3e0ff */
[----:B------:R-:W-:-:S03]  /*5830*/  F2FP.F16.E5M2.UNPACK_B R34, R34 ;  /* 0x00000022ff22723e */ /* 0x000fc600020004ff */
[----:B--2---:R-:W-:Y:S01]  /*5840*/  IMAD.X R35, RZ, RZ, R39, P1 ;  /* 0x000000ffff237224 */ /* 0x004fe200008e0627 */
[----:B------:R-:W-:Y:S01]  /*5850*/  ISETP.GE.AND P1, PT, R41, 0x9, PT ;  /* 0x000000092900780c */ /* 0x000fe20003f26270 */
[----:B------:R-:W-:Y:S02]  /*5860*/  HADD2.F32 R34, -RZ, R34.H0_H0 ;  /* 0x20000022ff227230 */ /* 0x000fe40000004100 */
[----:B------:R-:W-:Y:S01]  /*5870*/  IMAD R46, R35, UR6, RZ ;  /* 0x00000006232e7c24 */ /* 0x000fe2000f8e02ff */
[----:B------:R-:W-:Y:S02]  /*5880*/  ISETP.LT.OR P5, PT, R42, 0x1, !P1 ;  /* 0x000000012a00780c */ /* 0x000fe40004fa1670 */
[----:B------:R-:W-:Y:S01]  /*5890*/  FMUL R44, R34, UR21 ;  /* 0x00000015222c7c20 */ /* 0x000fe20008400000 */
[----:B------:R-:W-:-:S04]  /*58a0*/  IMAD.WIDE.U32 R34, R45, UR6, R36 ;  /* 0x000000062d227c25 */ /* 0x000fc8000f8e0024 */
[----:B------:R-:W-:Y:S01]  /*58b0*/  FFMA R44, R227, UR20, R44 ;  /* 0x00000014e32c7c23 */ /* 0x000fe2000800002c */
[----:B------:R-:W-:Y:S01]  /*58c0*/  IMAD R45, R45, UR7, R46 ;  /* 0x000000072d2d7c24 */ /* 0x000fe2000f8e022e */
[----:B------:R-:W-:-:S03]  /*58d0*/  IADD3 R34, P3, R34, UR10, RZ ;  /* 0x0000000a22227c10 */ /* 0x000fc6000ff7e0ff */
[----:B------:R-:W-:Y:S02]  /*58e0*/  F2FP.SATFINITE.E5M2.F32.PACK_AB_MERGE_C R47, RZ, R44, RZ ;  /* 0x0000002cff2f723e */ /* 0x000fe400048060ff */
[----:B------:R-:W-:Y:S02]  /*58f0*/  IADD3.X R35, R35, UR11, R45, P3, !PT ;  /* 0x0000000b23237c10 */ /* 0x000fe40009ffe42d */
[----:B------:R-:W-:Y:S01]  /*5900*/  PRMT R44, RZ, 0x7610, R44 ;  /* 0x00007610ff2c7816 */ /* 0x000fe2000000002c */
[----:B------:R2:W-:Y:S01]  /*5910*/  @!P2 STG.E.U8 desc[UR14][R24.64+0x1], R47 ;  /* 0x0000012f1800a986 */ /* 0x0005e2000c10110e */
[----:B------:R-:W-:Y:S05]  /*5920*/  @P5 BRA `(.L_x_38) ;  /* 0x0000000000045947 */ /* 0x000fea0003800000 */
[----:B------:R4:W5:Y:S02]  /*5930*/  LDG.E.U8 R44, desc[UR14][R34.64] ;  /* 0x0000000e222c7981 */ /* 0x000964000c1e1100 */
.L_x_38:
[----:B------:R-:W-:Y:S05]  /*5940*/  BSYNC B1 ;  /* 0x0000000000017941 */ /* 0x000fea0003800000 */
.L_x_37:
        /* <DEDUP_REMOVED lines=12> */
.L_x_40:
[----:B------:R-:W-:Y:S05]  /*5a10*/  BSYNC B1 ;  /* 0x0000000000017941 */ /* 0x000fea0003800000 */
.L_x_39:
[----:B-----5:R-:W-:Y:S01]  /*5a20*/  LOP3.LUT R44, R44, 0xff, RZ, 0xc0, !PT ;  /* 0x000000ff2c2c7812 */ /* 0x020fe200078ec0ff */
[----:B------:R-:W-:Y:S01]  /*5a30*/  BSSY B1, `(.L_x_41) ;  /* 0x000000b000017945 */ /* 0x000fe20003800000 */
[----:B------:R-:W-:Y:S02]  /*5a40*/  ISETP.LT.OR P3, PT, R42, 0x9, !P0 ;  /* 0x000000092a00780c */ /* 0x000fe40004761670 */
[----:B------:R-:W-:-:S05]  /*5a50*/  F2FP.F16.E5M2.UNPACK_B R44, R44 ;  /* 0x0000002cff2c723e */ /* 0x000fca00020004ff */
[----:B------:R-:W-:-:S05]  /*5a60*/  HADD2.F32 R44, -RZ, R44.H0_H0 ;  /* 0x2000002cff2c7230 */ /* 0x000fca0000004100 */
[----:B------:R-:W-:-:S04]  /*5a70*/  FMUL R44, R44, UR21 ;  /* 0x000000152c2c7c20 */ /* 0x000fc80008400000 */
[----:B------:R-:W-:-:S05]  /*5a80*/  FFMA R44, R225, UR20, R44 ;  /* 0x00000014e12c7c23 */ /* 0x000fca000800002c */
[----:B0-----:R-:W-:Y:S02]  /*5a90*/  F2FP.SATFINITE.E5M2.F32.PACK_AB_MERGE_C R45, RZ, R44, RZ ;  /* 0x0000002cff2d723e */ /* 0x001fe400048060ff */
[----:B------:R-:W-:-:S03]  /*5aa0*/  PRMT R44, RZ, 0x7610, R44 ;  /* 0x00007610ff2c7816 */ /* 0x000fc6000000002c */
[----:B------:R0:W-:Y:S01]  /*5ab0*/  @!P2 STG.E.U8 desc[UR14][R26.64+0x1], R45 ;  /* 0x0000012d1a00a986 */ /* 0x0001e2000c10110e */
[----:B------:R-:W-:Y:S05]  /*5ac0*/  @P3 BRA `(.L_x_42) ;  /* 0x0000000000043947 */ /* 0x000fea0003800000 */
[----:B------:R0:W5:Y:S02]  /*5ad0*/  LDG.E.U8 R44, desc[UR14][R32.64+0x8] ;  /* 0x0000080e202c7981 */ /* 0x000164000c1e1100 */
.L_x_42:
[----:B------:R-:W-:Y:S05]  /*5ae0*/  BSYNC B1 ;  /* 0x0000000000017941 */ /* 0x000fea0003800000 */
.L_x_41:
[----:B-----5:R-:W-:Y:S01]  /*5af0*/  LOP3.LUT R44, R44, 0xff, RZ, 0xc0, !PT ;  /* 0x000000ff2c2c7812 */ /* 0x020fe200078ec0ff */
[----:B------:R-:W-:Y:S01]  /*5b00*/  BSSY B1, `(.L_x_43) ;  /* 0x000000b000017945 */ /* 0x000fe20003800000 */
[----:B------:R-:W-:Y:S02]  /*5b10*/  ISETP.LT.OR P2, PT, R42, 0xa, !P0 ;  /* 0x0000000a2a00780c */ /* 0x000fe40004741670 */
[----:B------:R-:W-:-:S05]  /*5b20*/  F2FP.F16.E5M2.UNPACK_B R44, R44 ;  /* 0x0000002cff2c723e */ /* 0x000fca00020004ff */
[----:B------:R-:W-:-:S05]  /*5b30*/  HADD2.F32 R44, -RZ, R44.H0_H0 ;  /* 0x2000002cff2c7230 */ /* 0x000fca0000004100 */
[----:B0-----:R-:W-:Y:S01]  /*5b40*/  FMUL R45, R44, UR21 ;  /* 0x000000152c2d7c20 */ /* 0x001fe20008400000 */
[----:B------:R-:W-:-:S03]  /*5b50*/  PRMT R44, RZ, 0x7610, R44 ;  /* 0x00007610ff2c7816 */ /* 0x000fc6000000002c */
[----:B------:R-:W-:-:S05]  /*5b60*/  FFMA R45, R224, UR20, R45 ;  /* 0x00000014e02d7c23 */ /* 0x000fca000800002d */
[----:B------:R-:W-:-:S05]  /*5b70*/  F2FP.SATFINITE.E5M2.F32.PACK_AB_MERGE_C R45, RZ, R45, RZ ;  /* 0x0000002dff2d723e */ /* 0x000fca00048060ff */
[----:B------:R0:W-:Y:S01]  /*5b80*/  @!P3 STG.E.U8 desc[UR14][R24.64+0x8], R45 ;  /* 0x0000082d1800b986 */ /* 0x0001e2000c10110e */
[----:B------:R-:W-:Y:S05]  /*5b90*/  @P2 BRA `(.L_x_44) ;  /* 0x0000000000042947 */ /* 0x000fea0003800000 */
[----:B------:R0:W5:Y:S02]  /*5ba0*/  LDG.E.U8 R44, desc[UR14][R32.64+0x9] ;  /* 0x0000090e202c7981 */ /* 0x000164000c1e1100 */
.L_x_44:
[----:B------:R-:W-:Y:S05]  /*5bb0*/  BSYNC B1 ;  /* 0x0000000000017941 */ /* 0x000fea0003800000 */
.L_x_43:
        /* <DEDUP_REMOVED lines=12> */
.L_x_46:
[----:B------:R-:W-:Y:S05]  /*5c80*/  BSYNC B1 ;  /* 0x0000000000017941 */ /* 0x000fea0003800000 */
.L_x_45:
        /* <DEDUP_REMOVED lines=12> */
.L_x_48:
[----:B------:R-:W-:Y:S05]  /*5d50*/  BSYNC B1 ;  /* 0x0000000000017941 */ /* 0x000fea0003800000 */
.L_x_47:
        /* <DEDUP_REMOVED lines=12> */
.L_x_50:
[----:B------:R-:W-:Y:S05]  /*5e20*/  BSYNC B1 ;  /* 0x0000000000017941 */ /* 0x000fea0003800000 */
.L_x_49:
        /* <DEDUP_REMOVED lines=12> */
.L_x_52:
[----:B------:R-:W-:Y:S05]  /*5ef0*/  BSYNC B1 ;  /* 0x0000000000017941 */ /* 0x000fea0003800000 */
.L_x_51:
        /* <DEDUP_REMOVED lines=12> */
.L_x_54:
[----:B------:R-:W-:Y:S05]  /*5fc0*/  BSYNC B1 ;  /* 0x0000000000017941 */ /* 0x000fea0003800000 */
.L_x_53:
        /* <DEDUP_REMOVED lines=12> */
.L_x_56:
[----:B------:R-:W-:Y:S05]  /*6090*/  BSYNC B1 ;  /* 0x0000000000017941 */ /* 0x000fea0003800000 */
.L_x_55:
        /* <DEDUP_REMOVED lines=12> */
.L_x_58:
[----:B------:R-:W-:Y:S05]  /*6160*/  BSYNC B1 ;  /* 0x0000000000017941 */ /* 0x000fea0003800000 */
.L_x_57:
        /* <DEDUP_REMOVED lines=12> */
.L_x_60:
[----:B------:R-:W-:Y:S05]  /*6230*/  BSYNC B1 ;  /* 0x0000000000017941 */ /* 0x000fea0003800000 */
.L_x_59:
        /* <DEDUP_REMOVED lines=12> */
.L_x_62:
[----:B------:R-:W-:Y:S05]  /*6300*/  BSYNC B1 ;  /* 0x0000000000017941 */ /* 0x000fea0003800000 */
.L_x_61:
        /* <DEDUP_REMOVED lines=12> */
.L_x_64:
[----:B------:R-:W-:Y:S05]  /*63d0*/  BSYNC B1 ;  /* 0x0000000000017941 */ /* 0x000fea0003800000 */
.L_x_63:
        /* <DEDUP_REMOVED lines=12> */
.L_x_66:
[----:B------:R-:W-:Y:S05]  /*64a0*/  BSYNC B1 ;  /* 0x0000000000017941 */ /* 0x000fea0003800000 */
.L_x_65:
        /* <DEDUP_REMOVED lines=12> */
.L_x_68:
[----:B------:R-:W-:Y:S05]  /*6570*/  BSYNC B1 ;  /* 0x0000000000017941 */ /* 0x000fea0003800000 */
.L_x_67:
        /* <DEDUP_REMOVED lines=12> */
.L_x_70:
[----:B------:R-:W-:Y:S05]  /*6640*/  BSYNC B1 ;  /* 0x0000000000017941 */ /* 0x000fea0003800000 */
.L_x_69:
        /* <DEDUP_REMOVED lines=12> */
.L_x_72:
[----:B------:R-:W-:Y:S05]  /*6710*/  BSYNC B1 ;  /* 0x0000000000017941 */ /* 0x000fea0003800000 */
.L_x_71:
        /* <DEDUP_REMOVED lines=12> */
.L_x_74:
[----:B------:R-:W-:Y:S05]  /*67e0*/  BSYNC B1 ;  /* 0x0000000000017941 */ /* 0x000fea0003800000 */
.L_x_73:
        /* <DEDUP_REMOVED lines=12> */
.L_x_76:
[----:B------:R-:W-:Y:S05]  /*68b0*/  BSYNC B1 ;  /* 0x0000000000017941 */ /* 0x000fea0003800000 */
.L_x_75:
        /* <DEDUP_REMOVED lines=12> */
.L_x_78:
[----:B------:R-:W-:Y:S05]  /*6980*/  BSYNC B1 ;  /* 0x0000000000017941 */ /* 0x000fea0003800000 */
.L_x_77:
        /* <DEDUP_REMOVED lines=12> */
.L_x_80:
[----:B------:R-:W-:Y:S05]  /*6a50*/  BSYNC B1 ;  /* 0x0000000000017941 */ /* 0x000fea0003800000 */
.L_x_79:
        /* <DEDUP_REMOVED lines=12> */
.L_x_82:
[----:B------:R-:W-:Y:S05]  /*6b20*/  BSYNC B1 ;  /* 0x0000000000017941 */ /* 0x000fea0003800000 */
.L_x_81:
        /* <DEDUP_REMOVED lines=12> */
.L_x_84:
[----:B------:R-:W-:Y:S05]  /*6bf0*/  BSYNC B1 ;  /* 0x0000000000017941 */ /* 0x000fea0003800000 */
.L_x_83:
        /* <DEDUP_REMOVED lines=12> */
.L_x_86:
[----:B------:R-:W-:Y:S05]  /*6cc0*/  BSYNC B1 ;  /* 0x0000000000017941 */ /* 0x000fea0003800000 */
.L_x_85:
        /* <DEDUP_REMOVED lines=12> */
.L_x_88:
[----:B------:R-:W-:Y:S05]  /*6d90*/  BSYNC B1 ;  /* 0x0000000000017941 */ /* 0x000fea0003800000 */
.L_x_87:
        /* <DEDUP_REMOVED lines=12> */
.L_x_90:
[----:B------:R-:W-:Y:S05]  /*6e60*/  BSYNC B1 ;  /* 0x0000000000017941 */ /* 0x000fea0003800000 */
.L_x_89:
        /* <DEDUP_REMOVED lines=12> */
.L_x_92:
[----:B------:R-:W-:Y:S05]  /*6f30*/  BSYNC B1 ;  /* 0x0000000000017941 */ /* 0x000fea0003800000 */
.L_x_91:
        /* <DEDUP_REMOVED lines=12> */
.L_x_94:
[----:B------:R-:W-:Y:S05]  /*7000*/  BSYNC B1 ;  /* 0x0000000000017941 */ /* 0x000fea0003800000 */
.L_x_93:
        /* <DEDUP_REMOVED lines=12> */
.L_x_96:
[----:B------:R-:W-:Y:S05]  /*70d0*/  BSYNC B1 ;  /* 0x0000000000017941 */ /* 0x000fea0003800000 */
.L_x_95:
        /* <DEDUP_REMOVED lines=12> */
.L_x_98:
[----:B------:R-:W-:Y:S05]  /*71a0*/  BSYNC B1 ;  /* 0x0000000000017941 */ /* 0x000fea0003800000 */
.L_x_97:
        /* <DEDUP_REMOVED lines=12> */
.L_x_100:
[----:B------:R-:W-:Y:S05]  /*7270*/  BSYNC B1 ;  /* 0x0000000000017941 */ /* 0x000fea0003800000 */
.L_x_99:
        /* <DEDUP_REMOVED lines=12> */
.L_x_102:
[----:B------:R-:W-:Y:S05]  /*7340*/  BSYNC B1 ;  /* 0x0000000000017941 */ /* 0x000fea0003800000 */
.L_x_101:
        /* <DEDUP_REMOVED lines=12> */
.L_x_104:
[----:B------:R-:W-:Y:S05]  /*7410*/  BSYNC B1 ;  /* 0x0000000000017941 */ /* 0x000fea0003800000 */
.L_x_103:
        /* <DEDUP_REMOVED lines=12> */
.L_x_106:
[----:B------:R-:W-:Y:S05]  /*74e0*/  BSYNC B1 ;  /* 0x0000000000017941 */ /* 0x000fea0003800000 */
.L_x_105:
        /* <DEDUP_REMOVED lines=12> */
.L_x_108:
[----:B------:R-:W-:Y:S05]  /*75b0*/  BSYNC B1 ;  /* 0x0000000000017941 */ /* 0x000fea0003800000 */
.L_x_107:
        /* <DEDUP_REMOVED lines=12> */
.L_x_110:
[----:B------:R-:W-:Y:S05]  /*7680*/  BSYNC B1 ;  /* 0x0000000000017941 */ /* 0x000fea0003800000 */
.L_x_109:
        /* <DEDUP_REMOVED lines=12> */
.L_x_112:
[----:B------:R-:W-:Y:S05]  /*7750*/  BSYNC B1 ;  /* 0x0000000000017941 */ /* 0x000fea0003800000 */
.L_x_111:
        /* <DEDUP_REMOVED lines=12> */
.L_x_114:
[----:B------:R-:W-:Y:S05]  /*7820*/  BSYNC B1 ;  /* 0x0000000000017941 */ /* 0x000fea0003800000 */
.L_x_113:
        /* <DEDUP_REMOVED lines=12> */
.L_x_116:
[----:B------:R-:W-:Y:S05]  /*78f0*/  BSYNC B1 ;  /* 0x0000000000017941 */ /* 0x000fea0003800000 */
.L_x_115:
        /* <DEDUP_REMOVED lines=12> */
.L_x_118:
[----:B------:R-:W-:Y:S05]  /*79c0*/  BSYNC B1 ;  /* 0x0000000000017941 */ /* 0x000fea0003800000 */
.L_x_117:
        /* <DEDUP_REMOVED lines=12> */
.L_x_120:
[----:B------:R-:W-:Y:S05]  /*7a90*/  BSYNC B1 ;  /* 0x0000000000017941 */ /* 0x000fea0003800000 */
.L_x_119:
        /* <DEDUP_REMOVED lines=12> */
.L_x_122:
[----:B------:R-:W-:Y:S05]  /*7b60*/  BSYNC B1 ;  /* 0x0000000000017941 */ /* 0x000fea0003800000 */
.L_x_121:
        /* <DEDUP_REMOVED lines=12> */
.L_x_124:
[----:B------:R-:W-:Y:S05]  /*7c30*/  BSYNC B1 ;  /* 0x0000000000017941 */ /* 0x000fea0003800000 */
.L_x_123:
        /* <DEDUP_REMOVED lines=12> */
.L_x_126:
[----:B------:R-:W-:Y:S05]  /*7d00*/  BSYNC B1 ;  /* 0x0000000000017941 */ /* 0x000fea0003800000 */
.L_x_125:
        /* <DEDUP_REMOVED lines=12> */
.L_x_128:
[----:B------:R-:W-:Y:S05]  /*7dd0*/  BSYNC B1 ;  /* 0x0000000000017941 */ /* 0x000fea0003800000 */
.L_x_127:
        /* <DEDUP_REMOVED lines=12> */
.L_x_130:
[----:B------:R-:W-:Y:S05]  /*7ea0*/  BSYNC B1 ;  /* 0x0000000000017941 */ /* 0x000fea0003800000 */
.L_x_129:
        /* <DEDUP_REMOVED lines=12> */
.L_x_132:
[----:B------:R-:W-:Y:S05]  /*7f70*/  BSYNC B1 ;  /* 0x0000000000017941 */ /* 0x000fea0003800000 */
.L_x_131:
        /* <DEDUP_REMOVED lines=12> */
.L_x_134:
[----:B------:R-:W-:Y:S05]  /*8040*/  BSYNC B1 ;  /* 0x0000000000017941 */ /* 0x000fea0003800000 */
.L_x_133:
        /* <DEDUP_REMOVED lines=12> */
.L_x_136:
[----:B------:R-:W-:Y:S05]  /*8110*/  BSYNC B1 ;  /* 0x0000000000017941 */ /* 0x000fea0003800000 */
.L_x_135:
        /* <DEDUP_REMOVED lines=12> */
.L_x_138:
[----:B------:R-:W-:Y:S05]  /*81e0*/  BSYNC B1 ;  /* 0x0000000000017941 */ /* 0x000fea0003800000 */
.L_x_137:
        /* <DEDUP_REMOVED lines=12> */
.L_x_140:
[----:B------:R-:W-:Y:S05]  /*82b0*/  BSYNC B1 ;  /* 0x0000000000017941 */ /* 0x000fea0003800000 */
.L_x_139:
        /* <DEDUP_REMOVED lines=12> */
.L_x_142:
[----:B------:R-:W-:Y:S05]  /*8380*/  BSYNC B1 ;  /* 0x0000000000017941 */ /* 0x000fea0003800000 */
.L_x_141:
        /* <DEDUP_REMOVED lines=12> */
.L_x_144:
[----:B------:R-:W-:Y:S05]  /*8450*/  BSYNC B1 ;  /* 0x0000000000017941 */ /* 0x000fea0003800000 */
.L_x_143:
        /* <DEDUP_REMOVED lines=12> */
.L_x_146:
[----:B------:R-:W-:Y:S05]  /*8520*/  BSYNC B1 ;  /* 0x0000000000017941 */ /* 0x000fea0003800000 */
.L_x_145:
        /* <DEDUP_REMOVED lines=12> */
.L_x_148:
[----:B------:R-:W-:Y:S05]  /*85f0*/  BSYNC B1 ;  /* 0x0000000000017941 */ /* 0x000fea0003800000 */
.L_x_147:
        /* <DEDUP_REMOVED lines=12> */
.L_x_150:
[----:B------:R-:W-:Y:S05]  /*86c0*/  BSYNC B1 ;  /* 0x0000000000017941 */ /* 0x000fea0003800000 */
.L_x_149:
        /* <DEDUP_REMOVED lines=12> */
.L_x_152:
[----:B------:R-:W-:Y:S05]  /*8790*/  BSYNC B1 ;  /* 0x0000000000017941 */ /* 0x000fea0003800000 */
.L_x_151:
        /* <DEDUP_REMOVED lines=12> */
.L_x_154:
[----:B------:R-:W-:Y:S05]  /*8860*/  BSYNC B1 ;  /* 0x0000000000017941 */ /* 0x000fea0003800000 */
.L_x_153:
        /* <DEDUP_REMOVED lines=12> */
.L_x_156:
[----:B------:R-:W-:Y:S05]  /*8930*/  BSYNC B1 ;  /* 0x0000000000017941 */ /* 0x000fea0003800000 */
.L_x_155:
[----:B-----5:R-:W-:Y:S01]  /*8940*/  LOP3.LUT R44, R44, 0xff, RZ, 0xc0, !PT ;  /* 0x000000ff2c2c7812 */ /* 0x020fe200078ec0ff */
[----:B------:R-:W-:Y:S01]  /*8950*/  BSSY B1, `(.L_x_157) ;  /* 0x000000b000017945 */ /* 0x000fe20003800000 */
[----:B------:R-:W-:Y:S02]  /*8960*/  ISETP.LT.OR P2, PT, R42, 0x79, !P1 ;  /* 0x000000792a00780c */ /* 0x000fe40004f41670 */
[----:B------:R-:W-:Y:S02]  /*8970*/  F2FP.F16.E5M2.UNPACK_B R44, R44 ;  /* 0x0000002cff2c723e */ /* 0x000fe400020004ff */
[----:B0--3--:R-:W-:-:S03]  /*8980*/  PRMT R32, RZ, 0x7610, R32 ;  /* 0x00007610ff207816 */ /* 0x009fc60000000020 */
[----:B------:R-:W-:-:S05]  /*8990*/  HADD2.F32 R44, -RZ, R44.H0_H0 ;  /* 0x2000002cff2c7230 */ /* 0x000fca0000004100 */
[----:B------:R-:W-:-:S04]  /*89a0*/  FMUL R44, R44, UR21 ;  /* 0x000000152c2c7c20 */ /* 0x000fc80008400000 */
[----:B------:R-:W-:-:S05]  /*89b0*/  FFMA R44, R167, UR20, R44 ;  /* 0x00000014a72c7c23 */ /* 0x000fca000800002c */
[----:B------:R-:W-:-:S05]  /*89c0*/  F2FP.SATFINITE.E5M2.F32.PACK_AB_MERGE_C R33, RZ, R44, RZ ;  /* 0x0000002cff21723e */ /* 0x000fca00048060ff */
[----:B------:R0:W-:Y:S01]  /*89d0*/  @!P0 STG.E.U8 desc[UR14][R24.64+0x79], R33 ;  /* 0x0000792118008986 */ /* 0x0001e2000c10110e */
[----:B------:R-:W-:Y:S05]  /*89e0*/  @P2 BRA `(.L_x_158) ;  /* 0x0000000000042947 */ /* 0x000fea0003800000 */
[----:B------:R3:W5:Y:S02]  /*89f0*/  LDG.E.U8 R32, desc[UR14][R34.64+0x78] ;  /* 0x0000780e22207981 */ /* 0x000764000c1e1100 */
.L_x_158:
[----:B------:R-:W-:Y:S05]  /*8a00*/  BSYNC B1 ;  /* 0x0000000000017941 */ /* 0x000fea0003800000 */
.L_x_157:
[----:B-----5:R-:W-:Y:S01]  /*8a10*/  LOP3.LUT R32, R32, 0xff, RZ, 0xc0, !PT ;  /* 0x000000ff20207812 */ /* 0x020fe200078ec0ff */
[----:B------:R-:W-:Y:S01]  /*8a20*/  BSSY B1, `(.L_x_159) ;  /* 0x000000b000017945 */ /* 0x000fe20003800000 */
[----:B------:R-:W-:Y:S02]  /*8a30*/  ISETP.LT.OR P1, PT, R42, 0x7a, !P1 ;  /* 0x0000007a2a00780c */ /* 0x000fe40004f21670 */
[----:B------:R-:W-:Y:S02]  /*8a40*/  F2FP.F16.E5M2.UNPACK_B R32, R32 ;  /* 0x00000020ff20723e */ /* 0x000fe400020004ff */
[----:B0-2---:R-:W-:-:S03]  /*8a50*/  PRMT R24, RZ, 0x7610, R24 ;  /* 0x00007610ff187816 */ /* 0x005fc60000000018 */
[----:B------:R-:W-:-:S05]  /*8a60*/  HADD2.F32 R32, -RZ, R32.H0_H0 ;  /* 0x20000020ff207230 */ /* 0x000fca0000004100 */
[----:B------:R-:W-:-:S04]  /*8a70*/  FMUL R25, R32, UR21 ;  /* 0x0000001520197c20 */ /* 0x000fc80008400000 */
[----:B------:R-:W-:-:S05]  /*8a80*/  FFMA R25, R166, UR20, R25 ;  /* 0x00000014a6197c23 */ /* 0x000fca0008000019 */
[----:B------:R-:W-:-:S05]  /*8a90*/  F2FP.SATFINITE.E5M2.F32.PACK_AB_MERGE_C R25, RZ, R25, RZ ;  /* 0x00000019ff19723e */ /* 0x000fca00048060ff */
[----:B------:R0:W-:Y:S01]  /*8aa0*/  @!P2 STG.E.U8 desc[UR14][R26.64+0x78], R25 ;  /* 0x000078191a00a986 */ /* 0x0001e2000c10110e */
[----:B------:R-:W-:Y:S05]  /*8ab0*/  @P1 BRA `(.L_x_160) ;  /* 0x0000000000041947 */ /* 0x000fea0003800000 */
[----:B------:R2:W5:Y:S02]  /*8ac0*/  LDG.E.U8 R24, desc[UR14][R34.64+0x79] ;  /* 0x0000790e22187981 */ /* 0x000564000c1e1100 */
.L_x_160:
[----:B------:R-:W-:Y:S05]  /*8ad0*/  BSYNC B1 ;  /* 0x0000000000017941 */ /* 0x000fea0003800000 */
.L_x_159:
[----:B-----5:R-:W-:Y:S01]  /*8ae0*/  LOP3.LUT R24, R24, 0xff, RZ, 0xc0, !PT ;  /* 0x000000ff18187812 */ /* 0x020fe200078ec0ff */
[----:B------:R-:W-:Y:S01]  /*8af0*/  BSSY B1, `(.L_x_161) ;  /* 0x0000013000017945 */ /* 0x000fe20003800000 */
[----:B------:R-:W-:Y:S02]  /*8b00*/  IADD3 R33, P0, R43, 0x80, RZ ;  /* 0x000000802b217810 */ /* 0x000fe40007f1e0ff */
[----:B------:R-:W-:-:S03]  /*8b10*/  F2FP.F16.E5M2.UNPACK_B R24, R24 ;  /* 0x00000018ff18723e */ /* 0x000fc600020004ff */
[----:B0-----:R-:W-:Y:S01]  /*8b20*/  IMAD.X R25, RZ, RZ, R39, P0 ;  /* 0x000000ffff197224 */ /* 0x001fe200000e0627 */
[----:B------:R-:W-:Y:S01]  /*8b30*/  ISETP.GE.AND P0, PT, R41, 0x81, PT ;  /* 0x000000812900780c */ /* 0x000fe20003f06270 */
[----:B------:R-:W-:Y:S02]  /*8b40*/  HADD2.F32 R24, -RZ, R24.H0_H0 ;  /* 0x20000018ff187230 */ /* 0x000fe40000004100 */
[----:B--234-:R-:W-:Y:S01]  /*8b50*/  IMAD R34, R25, UR6, RZ ;  /* 0x0000000619227c24 */ /* 0x01cfe2000f8e02ff */
        /* <DEDUP_REMOVED lines=12> */
.L_x_162:
[----:B------:R-:W-:Y:S05]  /*8c20*/  BSYNC B1 ;  /* 0x0000000000017941 */ /* 0x000fea0003800000 */
.L_x_161:
[----:B-----5:R-:W-:Y:S01]  /*8c30*/  LOP3.LUT R32, R32, 0xff, RZ, 0xc0, !PT ;  /* 0x000000ff20207812 */ /* 0x020fe200078ec0ff */
[----:B------:R-:W-:Y:S01]  /*8c40*/  BSSY B1, `(.L_x_163) ;  /* 0x000000b000017945 */ /* 0x000fe20003800000 */
[----:B------:R-:W-:Y:S02]  /*8c50*/  ISETP.LT.OR P2, PT, R42, 0x2, !P0 ;  /* 0x000000022a00780c */ /* 0x000fe40004741670 */
[----:B------:R-:W-:Y:S02]  /*8c60*/  F2FP.F16.E5M2.UNPACK_B R32, R32 ;  /* 0x00000020ff20723e */ /* 0x000fe400020004ff */
[----:B0-----:R-:W-:-:S03]  /*8c70*/  PRMT R26, RZ, 0x7610, R26 ;  /* 0x00007610ff1a7816 */ /* 0x001fc6000000001a */
[----:B------:R-:W-:-:S05]  /*8c80*/  HADD2.F32 R32, -RZ, R32.H0_H0 ;  /* 0x20000020ff207230 */ /* 0x000fca0000004100 */
[----:B------:R-:W-:-:S04]  /*8c90*/  FMUL R27, R32, UR21 ;  /* 0x00000015201b7c20 */ /* 0x000fc80008400000 */
[----:B------:R-:W-:-:S05]  /*8ca0*/  FFMA R27, R164, UR20, R27 ;  /* 0x00000014a41b7c23 */ /* 0x000fca000800001b */
[----:B------:R-:W-:-:S05]  /*8cb0*/  F2FP.SATFINITE.E5M2.F32.PACK_AB_MERGE_C R27, RZ, R27, RZ ;  /* 0x0000001bff1b723e */ /* 0x000fca00048060ff */
[----:B------:R0:W-:Y:S01]  /*8cc0*/  @!P3 STG.E.U8 desc[UR14][R28.64], R27 ;  /* 0x0000001b1c00b986 */ /* 0x0001e2000c10110e */
[----:B------:R-:W-:Y:S05]  /*8cd0*/  @P2 BRA `(.L_x_164) ;  /* 0x0000000000042947 */ /* 0x000fea0003800000 */
[----:B------:R3:W5:Y:S02]  /*8ce0*/  LDG.E.U8 R26, desc[UR14][R24.64+0x1] ;  /* 0x0000010e181a7981 */ /* 0x000764000c1e1100 */
.L_x_164:
[----:B------:R-:W-:Y:S05]  /*8cf0*/  BSYNC B1 ;  /* 0x0000000000017941 */ /* 0x000fea0003800000 */
.L_x_163:
[----:B-----5:R-:W-:Y:S01]  /*8d00*/  LOP3.LUT R26, R26, 0xff, RZ, 0xc0, !PT ;  /* 0x000000ff1a1a7812 */ /* 0x020fe200078ec0ff */
[----:B------:R-:W-:Y:S01]  /*8d10*/  BSSY B1, `(.L_x_165) ;  /* 0x0000013000017945 */ /* 0x000fe20003800000 */
[----:B------:R-:W-:Y:S02]  /*8d20*/  IADD3 R43, P1, R43, 0x88, RZ ;  /* 0x000000882b2b7810 */ /* 0x000fe40007f3e0ff */
[----:B------:R-:W-:Y:S02]  /*8d30*/  F2FP.F16.E5M2.UNPACK_B R26, R26 ;  /* 0x0000001aff1a723e */ /* 0x000fe400020004ff */
[----:B------:R-:W-:Y:S01]  /*8d40*/  PRMT R32, RZ, 0x7610, R32 ;  /* 0x00007610ff207816 */ /* 0x000fe20000000020 */
[----:B------:R-:W-:Y:S01]  /*8d50*/  IMAD.X R38, RZ, RZ, R39, P1 ;  /* 0x000000ffff267224 */ /* 0x000fe200008e0627 */
[----:B------:R-:W-:Y:S01]  /*8d60*/  ISETP.GE.AND P1, PT, R41, 0x89, PT ;  /* 0x000000892900780c */ /* 0x000fe20003f26270 */
[----:B------:R-:W-:Y:S02]  /*8d70*/  HADD2.F32 R26, -RZ, R26.H0_H0 ;  /* 0x2000001aff1a7230 */ /* 0x000fe40000004100 */
[----:B------:R-:W-:Y:S01]  /*8d80*/  IMAD R38, R38, UR6, RZ ;  /* 0x0000000626267c24 */ /* 0x000fe2000f8e02ff */
[----:B------:R-:W-:Y:S01]  /*8d90*/  ISETP.LT.OR P5, PT, R42, 0x1, !P1 ;  /* 0x000000012a00780c */ /* 0x000fe20004fa1670 */
[----:B------:R-:W-:-:S04]  /*8da0*/  IMAD.WIDE.U32 R36, R43, UR6, R36 ;  /* 0x000000062b247c25 */ /* 0x000fc8000f8e0024 */
[----:B------:R-:W-:Y:S01]  /*8db0*/  FMUL R26, R26, UR21 ;  /* 0x000000151a1a7c20 */ /* 0x000fe20008400000 */
[----:B------:R-:W-:-:S03]  /*8dc0*/  IMAD R43, R43, UR7, R38 ;  /* 0x000000072b2b7c24 */ /* 0x000fc6000f8e0226 */
[----:B------:R-:W-:Y:S01]  /*8dd0*/  FFMA R163, R163, UR20, R26 ;  /* 0x00000014a3a37c23 */ /* 0x000fe2000800001a */
[----:B------:R-:W-:-:S04]  /*8de0*/  IADD3 R26, P3, R36, UR10, RZ ;  /* 0x0000000a241a7c10 */ /* 0x000fc8000ff7e0ff */
[----:B------:R-:W-:Y:S02]  /*8df0*/  F2FP.SATFINITE.E5M2.F32.PACK_AB_MERGE_C R163, RZ, R163, RZ ;  /* 0x000000a3ffa3723e */ /* 0x000fe400048060ff */
[----:B0-----:R-:W-:-:S03]  /*8e00*/  IADD3.X R27, R37, UR11, R43, P3, !PT ;  /* 0x0000000b251b7c10 */ /* 0x001fc60009ffe42b */
[----:B------:R0:W-:Y:S01]  /*8e10*/  @!P2 STG.E.U8 desc[UR14][R28.64+0x1], R163 ;  /* 0x000001a31c00a986 */ /* 0x0001e2000c10110e */
[----:B------:R-:W-:Y:S05]  /*8e20*/  @P5 BRA `(.L_x_166) ;  /* 0x0000000000045947 */ /* 0x000fea0003800000 */
[----:B------:R4:W5:Y:S02]  /*8e30*/  LDG.E.U8 R32, desc[UR14][R26.64] ;  /* 0x0000000e1a207981 */ /* 0x000964000c1e1100 */
.L_x_166:
[----:B------:R-:W-:Y:S05]  /*8e40*/  BSYNC B1 ;  /* 0x0000000000017941 */ /* 0x000fea0003800000 */
.L_x_165:
        /* <DEDUP_REMOVED lines=12> */
.L_x_168:
[----:B------:R-:W-:Y:S05]  /*8f10*/  BSYNC B1 ;  /* 0x0000000000017941 */ /* 0x000fea0003800000 */
.L_x_167:
        /* <DEDUP_REMOVED lines=12> */
.L_x_170:
[----:B------:R-:W-:Y:S05]  /*8fe0*/  BSYNC B1 ;  /* 0x0000000000017941 */ /* 0x000fea0003800000 */
.L_x_169:
        /* <DEDUP_REMOVED lines=12> */
.L_x_172:
[----:B------:R-:W-:Y:S05]  /*90b0*/  BSYNC B1 ;  /* 0x0000000000017941 */ /* 0x000fea0003800000 */
.L_x_171:
        /* <DEDUP_REMOVED lines=12> */
.L_x_174:
[----:B------:R-:W-:Y:S05]  /*9180*/  BSYNC B1 ;  /* 0x0000000000017941 */ /* 0x000fea0003800000 */
.L_x_173:
        /* <DEDUP_REMOVED lines=12> */
.L_x_176:
[----:B------:R-:W-:Y:S05]  /*9250*/  BSYNC B1 ;  /* 0x0000000000017941 */ /* 0x000fea0003800000 */
.L_x_175:
        /* <DEDUP_REMOVED lines=12> */
.L_x_178:
[----:B------:R-:W-:Y:S05]  /*9320*/  BSYNC B1 ;  /* 0x0000000000017941 */ /* 0x000fea0003800000 */
.L_x_177:
        /* <DEDUP_REMOVED lines=12> */
.L_x_180:
[----:B------:R-:W-:Y:S05]  /*93f0*/  BSYNC B1 ;  /* 0x0000000000017941 */ /* 0x000fea0003800000 */
.L_x_179:
        /* <DEDUP_REMOVED lines=12> */
.L_x_182:
[----:B------:R-:W-:Y:S05]  /*94c0*/  BSYNC B1 ;  /* 0x0000000000017941 */ /* 0x000fea0003800000 */
.L_x_181:
        /* <DEDUP_REMOVED lines=12> */
.L_x_184:
[----:B------:R-:W-:Y:S05]  /*9590*/  BSYNC B1 ;  /* 0x0000000000017941 */ /* 0x000fea0003800000 */
.L_x_183:
        /* <DEDUP_REMOVED lines=12> */
.L_x_186:
[----:B------:R-:W-:Y:S05]  /*9660*/  BSYNC B1 ;  /* 0x0000000000017941 */ /* 0x000fea0003800000 */
.L_x_185:
        /* <DEDUP_REMOVED lines=12> */
.L_x_188:
[----:B------:R-:W-:Y:S05]  /*9730*/  BSYNC B1 ;  /* 0x0000000000017941 */ /* 0x000fea0003800000 */
.L_x_187:
[----:B-----5:R-:W-:Y:S01]  /*9740*/  LOP3.LUT R32, R32, 0xff, RZ, 0xc0, !PT ;  /* 0x000000ff20207812 */ /* 0x020fe200078ec0ff */
[----:B------:R-:W-:Y:S01]  /*9750*/  BSSY B1, `(.L_x_189) ;  /* 0x000000b000017945 */ /* 0x000fe20003800000 */
[----:B------:R-:W-:Y:S02]  /*9760*/  ISETP.LT.OR P3, PT, R42, 0x19, !P1 ;  /* 0x000000192a00780c */ /* 0x000fe40004f61670 */
[----:B------:R-:W-:-:S05]  /*9770*/  F2FP.F16.E5M2.UNPACK_B R32, R32 ;  /* 0x00000020ff20723e */ /* 0x000fca00020004ff */
[----:B------:R-:W-:-:S05]  /*9780*/  HADD2.F32 R32, -RZ, R32.H0_H0 ;  /* 0x20000020ff207230 */ /* 0x000fca0000004100 */
[----:B------:R-:W-:-:S04]  /*9790*/  FMUL R32, R32, UR21 ;  /* 0x0000001520207c20 */ /* 0x000fc80008400000 */
[----:B------:R-:W-:Y:S01]  /*97a0*/  FFMA R32, R23, UR20, R32 ;  /* 0x0000001417207c23 */ /* 0x000fe20008000020 */
[----:B------:R-:W-:-:S04]  /*97b0*/  PRMT R23, RZ, 0x7610, R23 ;  /* 0x00007610ff177816 */ /* 0x000fc80000000017 */
[----:B0-----:R-:W-:-:S05]  /*97c0*/  F2FP.SATFINITE.E5M2.F32.PACK_AB_MERGE_C R33, RZ, R32, RZ ;  /* 0x00000020ff21723e */ /* 0x001fca00048060ff */
[----:B------:R0:W-:Y:S01]  /*97d0*/  @!P2 STG.E.U8 desc[UR14][R28.64+0x19], R33 ;  /* 0x000019211c00a986 */ /* 0x0001e2000c10110e */
[----:B------:R-:W-:Y:S05]  /*97e0*/  @P3 BRA `(.L_x_190) ;  /* 0x0000000000043947 */ /* 0x000fea0003800000 */
[----:B------:R0:W5:Y:S02]  /*97f0*/  LDG.E.U8 R23, desc[UR14][R26.64+0x18] ;  /* 0x0000180e1a177981 */ /* 0x000164000c1e1100 */
.L_x_190:
[----:B------:R-:W-:Y:S05]  /*9800*/  BSYNC B1 ;  /* 0x0000000000017941 */ /* 0x000fea0003800000 */
.L_x_189:
        /* <DEDUP_REMOVED lines=8> */
[----:B------:R-:W-:-:S05]  /*9890*/  F2FP.SATFINITE.E5M2.F32.PACK_AB_MERGE_C R23, RZ, R23, RZ ;  /* 0x00000017ff17723e */ /* 0x000fca00048060ff */
[----:B------:R0:W-:Y:S01]  /*98a0*/  @!P3 STG.E.U8 desc[UR14][R30.64+0x18], R23 ;  /* 0x000018171e00b986 */ /* 0x0001e2000c10110e */
[----:B------:R-:W-:Y:S05]  /*98b0*/  @P2 BRA `(.L_x_192) ;  /* 0x0000000000042947 */ /* 0x000fea0003800000 */
[----:B------:R0:W5:Y:S02]  /*98c0*/  LDG.E.U8 R22, desc[UR14][R26.64+0x19] ;  /* 0x0000190e1a167981 */ /* 0x000164000c1e1100 */
.L_x_192:
[----:B------:R-:W-:Y:S05]  /*98d0*/  BSYNC B1 ;  /* 0x0000000000017941 */ /* 0x000fea0003800000 */
.L_x_191:
        /* <DEDUP_REMOVED lines=12> */
.L_x_194:
[----:B------:R-:W-:Y:S05]  /*99a0*/  BSYNC B1 ;  /* 0x0000000000017941 */ /* 0x000fea0003800000 */
.L_x_193:
        /* <DEDUP_REMOVED lines=12> */
.L_x_196:
[----:B------:R-:W-:Y:S05]  /*9a70*/  BSYNC B1 ;  /* 0x0000000000017941 */ /* 0x000fea0003800000 */
.L_x_195:
        /* <DEDUP_REMOVED lines=12> */
.L_x_198:
[----:B------:R-:W-:Y:S05]  /*9b40*/  BSYNC B1 ;  /* 0x0000000000017941 */ /* 0x000fea0003800000 */
.L_x_197:
        /* <DEDUP_REMOVED lines=12> */
.L_x_200:
[----:B------:R-:W-:Y:S05]  /*9c10*/  BSYNC B1 ;  /* 0x0000000000017941 */ /* 0x000fea0003800000 */
.L_x_199:
        /* <DEDUP_REMOVED lines=12> */
.L_x_202:
[----:B------:R-:W-:Y:S05]  /*9ce0*/  BSYNC B1 ;  /* 0x0000000000017941 */ /* 0x000fea0003800000 */
.L_x_201:
        /* <DEDUP_REMOVED lines=12> */
.L_x_204:
[----:B------:R-:W-:Y:S05]  /*9db0*/  BSYNC B1 ;  /* 0x0000000000017941 */ /* 0x000fea0003800000 */
.L_x_203:
        /* <DEDUP_REMOVED lines=12> */
.L_x_206:
[----:B------:R-:W-:Y:S05]  /*9e80*/  BSYNC B1 ;  /* 0x0000000000017941 */ /* 0x000fea0003800000 */
.L_x_205:
        /* <DEDUP_REMOVED lines=12> */
.L_x_208:
[----:B------:R-:W-:Y:S05]  /*9f50*/  BSYNC B1 ;  /* 0x0000000000017941 */ /* 0x000fea0003800000 */
.L_x_207:
        /* <DEDUP_REMOVED lines=12> */
.L_x_210:
[----:B------:R-:W-:Y:S05]  /*a020*/  BSYNC B1 ;  /* 0x0000000000017941 */ /* 0x000fea0003800000 */
.L_x_209:
        /* <DEDUP_REMOVED lines=12> */
.L_x_212:
[----:B------:R-:W-:Y:S05]  /*a0f0*/  BSYNC B1 ;  /* 0x0000000000017941 */ /* 0x000fea0003800000 */
.L_x_211:
        /* <DEDUP_REMOVED lines=12> */
.L_x_214:
[----:B------:R-:W-:Y:S05]  /*a1c0*/  BSYNC B1 ;  /* 0x0000000000017941 */ /* 0x000fea0003800000 */
.L_x_213:
        /* <DEDUP_REMOVED lines=12> */
.L_x_216:
[----:B------:R-:W-:Y:S05]  /*a290*/  BSYNC B1 ;  /* 0x0000000000017941 */ /* 0x000fea0003800000 */
.L_x_215:
        /* <DEDUP_REMOVED lines=12> */
.L_x_218:
[----:B------:R-:W-:Y:S05]  /*a360*/  BSYNC B1 ;  /* 0x0000000000017941 */ /* 0x000fea0003800000 */
.L_x_217:
        /* <DEDUP_REMOVED lines=12> */
.L_x_220:
[----:B------:R-:W-:Y:S05]  /*a430*/  BSYNC B1 ;  /* 0x0000000000017941 */ /* 0x000fea0003800000 */
.L_x_219:
        /* <DEDUP_REMOVED lines=12> */
.L_x_222:
[----:B------:R-:W-:Y:S05]  /*a500*/  BSYNC B1 ;  /* 0x0000000000017941 */ /* 0x000fea0003800000 */
.L_x_221:
        /* <DEDUP_REMOVED lines=12> */
.L_x_224:
[----:B------:R-:W-:Y:S05]  /*a5d0*/  BSYNC B1 ;  /* 0x0000000000017941 */ /* 0x000fea0003800000 */
.L_x_223:
        /* <DEDUP_REMOVED lines=12> */
.L_x_226:
[----:B------:R-:W-:Y:S05]  /*a6a0*/  BSYNC B1 ;  /* 0x0000000000017941 */ /* 0x000fea0003800000 */
.L_x_225:
        /* <DEDUP_REMOVED lines=12> */
.L_x_228:
[----:B------:R-:W-:Y:S05]  /*a770*/  BSYNC B1 ;  /* 0x0000000000017941 */ /* 0x000fea0003800000 */
.L_x_227:
        /* <DEDUP_REMOVED lines=12> */
.L_x_230:
[----:B------:R-:W-:Y:S05]  /*a840*/  BSYNC B1 ;  /* 0x0000000000017941 */ /* 0x000fea0003800000 */
.L_x_229:
        /* <DEDUP_REMOVED lines=12> */
.L_x_232:
[----:B------:R-:W-:Y:S05]  /*a910*/  BSYNC B1 ;  /* 0x0000000000017941 */ /* 0x000fea0003800000 */
.L_x_231:
[----:B-----5:R-:W-:Y:S01]  /*a920*/  LOP3.LUT R2, R2, 0xff, RZ, 0xc0, !PT ;  /* 0x000000ff02027812 */ /* 0x020fe200078ec0ff */
[----:B------:R-:W-:Y:S01]  /*a930*/  BSSY B1, `(.L_x_233) ;  /* 0x000000b000017945 */ /* 0x000fe20003800000 */
[----:B------:R-:W-:Y:S02]  /*a940*/  ISETP.LT.OR P3, PT, R42, 0x49, !P0 ;  /* 0x000000492a00780c */ /* 0x000fe40004761670 */
[----:B------:R-:W-:-:S05]  /*a950*/  F2FP.F16.E5M2.UNPACK_B R2, R2 ;  /* 0x00000002ff02723e */ /* 0x000fca00020004ff */
[----:B------:R-:W-:-:S05]  /*a960*/  HADD2.F32 R2, -RZ, R2.H0_H0 ;  /* 0x20000002ff027230 */ /* 0x000fca0000004100 */
[----:B0-----:R-:W-:-:S04]  /*a970*/  FMUL R3, R2, UR21 ;  /* 0x0000001502037c20 */ /* 0x001fc80008400000 */
[----:B------:R-:W-:Y:S01]  /*a980*/  FFMA R3, R0, UR20, R3 ;  /* 0x0000001400037c23 */ /* 0x000fe20008000003 */
[----:B------:R-:W-:-:S04]  /*a990*/  PRMT R0, RZ, 0x7610, R0 ;  /* 0x00007610ff007816 */ /* 0x000fc80000000000 */
[----:B------:R-:W-:-:S05]  /*a9a0*/  F2FP.SATFINITE.E5M2.F32.PACK_AB_MERGE_C R3, RZ, R3, RZ ;  /* 0x00000003ff03723e */ /* 0x000fca00048060ff */
[----:B------:R0:W-:Y:S01]  /*a9b0*/  @!P2 STG.E.U8 desc[UR14][R30.64+0x41], R3 ;  /* 0x000041031e00a986 */ /* 0x0001e2000c10110e */
[----:B------:R-:W-:Y:S05]  /*a9c0*/  @P3 BRA `(.L_x_234) ;  /* 0x0000000000043947 */ /* 0x000fea0003800000 */
[----:B------:R0:W5:Y:S02]  /*a9d0*/  LDG.E.U8 R0, desc[UR14][R24.64+0x48] ;  /* 0x0000480e18007981 */ /* 0x000164000c1e1100 */
.L_x_234:
[----:B------:R-:W-:Y:S05]  /*a9e0*/  BSYNC B1 ;  /* 0x0000000000017941 */ /* 0x000fea0003800000 */
.L_x_233:
[----:B------:R-:W2:Y:S01]  /*a9f0*/  LDL.LU R2, [R1] ;  /* 0x0000000001027983 */ /* 0x000ea20000300800 */
[----:B-----5:R-:W-:Y:S01]  /*aa00*/  LOP3.LUT R0, R0, 0xff, RZ, 0xc0, !PT ;  /* 0x000000ff00007812 */ /* 0x020fe200078ec0ff */
[----:B------:R-:W-:Y:S01]  /*aa10*/  BSSY B1, `(.L_x_235) ;  /* 0x000000b000017945 */ /* 0x000fe20003800000 */
[----:B------:R-:W-:Y:S02]  /*aa20*/  ISETP.LT.OR P2, PT, R42, 0x4a, !P0 ;  /* 0x0000004a2a00780c */ /* 0x000fe40004741670 */
[----:B------:R-:W-:-:S05]  /*aa30*/  F2FP.F16.E5M2.UNPACK_B R0, R0 ;  /* 0x00000000ff00723e */ /* 0x000fca00020004ff */
[----:B------:R-:W-:-:S05]  /*aa40*/  HADD2.F32 R0, -RZ, R0.H0_H0 ;  /* 0x20000000ff007230 */ /* 0x000fca0000004100 */
[----:B------:R-:W-:-:S04]  /*aa50*/  FMUL R0, R0, UR21 ;  /* 0x0000001500007c20 */ /* 0x000fc80008400000 */
[----:B--2---:R-:W-:-:S05]  /*aa60*/  FFMA R0, R2, UR20, R0 ;  /* 0x0000001402007c23 */ /* 0x004fca0008000000 */
[----:B0-----:R-:W-:Y:S02]  /*aa70*/  F2FP.SATFINITE.E5M2.F32.PACK_AB_MERGE_C R3, RZ, R0, RZ ;  /* 0x00000000ff03723e */ /* 0x001fe400048060ff */
[----:B------:R-:W-:-:S03]  /*aa80*/  PRMT R0, RZ, 0x7610, R0 ;  /* 0x00007610ff007816 */ /* 0x000fc60000000000 */
[----:B------:R0:W-:Y:S01]  /*aa90*/  @!P3 STG.E.U8 desc[UR14][R28.64+0x48], R3 ;  /* 0x000048031c00b986 */ /* 0x0001e2000c10110e */
[----:B------:R-:W-:Y:S05]  /*aaa0*/  @P2 BRA `(.L_x_236) ;  /* 0x0000000000042947 */ /* 0x000fea0003800000 */
[----:B------:R2:W5:Y:S02]  /*aab0*/  LDG.E.U8 R0, desc[UR14][R24.64+0x49] ;  /* 0x0000490e18007981 */ /* 0x000564000c1e1100 */
.L_x_236:
[----:B------:R-:W-:Y:S05]  /*aac0*/  BSYNC B1 ;  /* 0x0000000000017941 */ /* 0x000fea0003800000 */
.L_x_235:
[----:B------:R-:W3:Y:S01]  /*aad0*/  LDL.LU R2, [R1+0x4] ;  /* 0x0000040001027983 */ /* 0x000ee20000300800 */
[----:B-----5:R-:W-:Y:S01]  /*aae0*/  LOP3.LUT R0, R0, 0xff, RZ, 0xc0, !PT ;  /* 0x000000ff00007812 */ /* 0x020fe200078ec0ff */
[----:B------:R-:W-:Y:S01]  /*aaf0*/  BSSY B1, `(.L_x_237) ;  /* 0x000000b000017945 */ /* 0x000fe20003800000 */
[----:B------:R-:W-:Y:S02]  /*ab00*/  ISETP.LT.OR P3, PT, R42, 0x49, !P1 ;  /* 0x000000492a00780c */ /* 0x000fe40004f61670 */
[----:B------:R-:W-:-:S05]  /*ab10*/  F2FP.F16.E5M2.UNPACK_B R0, R0 ;  /* 0x00000000ff00723e */ /* 0x000fca00020004ff */
[----:B------:R-:W-:-:S05]  /*ab20*/  HADD2.F32 R0, -RZ, R0.H0_H0 ;  /* 0x20000000ff007230 */ /* 0x000fca0000004100 */
[----:B------:R-:W-:-:S04]  /*ab30*/  FMUL R0, R0, UR21 ;  /* 0x0000001500007c20 */ /* 0x000fc80008400000 */
[----:B---3--:R-:W-:-:S05]  /*ab40*/  FFMA R0, R2, UR20, R0 ;  /* 0x0000001402007c23 */ /* 0x008fca0008000000 */
[----:B0-----:R-:W-:Y:S02]  /*ab50*/  F2FP.SATFINITE.E5M2.F32.PACK_AB_MERGE_C R3, RZ, R0, RZ ;  /* 0x00000000ff03723e */ /* 0x001fe400048060ff */
[----:B------:R-:W-:-:S03]  /*ab60*/  PRMT R0, RZ, 0x7610, R0 ;  /* 0x00007610ff007816 */ /* 0x000fc60000000000 */
[----:B------:R0:W-:Y:S01]  /*ab70*/  @!P2 STG.E.U8 desc[UR14][R28.64+0x49], R3 ;  /* 0x000049031c00a986 */ /* 0x0001e2000c10110e */
[----:B------:R-:W-:Y:S05]  /*ab80*/  @P3 BRA `(.L_x_238) ;  /* 0x0000000000043947 */ /* 0x000fea0003800000 */
[----:B------:R3:W5:Y:S02]  /*ab90*/  LDG.E.U8 R0, desc[UR14][R26.64+0x48] ;  /* 0x0000480e1a007981 */ /* 0x000764000c1e1100 */
.L_x_238:
[----:B------:R-:W-:Y:S05]  /*aba0*/  BSYNC B1 ;  /* 0x0000000000017941 */ /* 0x000fea0003800000 */
.L_x_237:
[----:B------:R-:W2:Y:S01]  /*abb0*/  LDL.LU R2, [R1+0x8] ;  /* 0x0000080001027983 */ /* 0x000ea20000300800 */
        /* <DEDUP_REMOVED lines=12> */
.L_x_240:
[----:B------:R-:W-:Y:S05]  /*ac80*/  BSYNC B1 ;  /* 0x0000000000017941 */ /* 0x000fea0003800000 */
.L_x_239:
        /* <DEDUP_REMOVED lines=13> */
.L_x_242:
[----:B------:R-:W-:Y:S05]  /*ad60*/  BSYNC B1 ;  /* 0x0000000000017941 */ /* 0x000fea0003800000 */
.L_x_241:
        /* <DEDUP_REMOVED lines=13> */
.L_x_244:
[----:B------:R-:W-:Y:S05]  /*ae40*/  BSYNC B1 ;  /* 0x0000000000017941 */ /* 0x000fea0003800000 */
.L_x_243:
        /* <DEDUP_REMOVED lines=13> */
.L_x_246:
[----:B------:R-:W-:Y:S05]  /*af20*/  BSYNC B1 ;  /* 0x0000000000017941 */ /* 0x000fea0003800000 */
.L_x_245:
        /* <DEDUP_REMOVED lines=13> */
.L_x_248:
[----:B------:R-:W-:Y:S05]  /*b000*/  BSYNC B1 ;  /* 0x0000000000017941 */ /* 0x000fea0003800000 */
.L_x_247:
        /* <DEDUP_REMOVED lines=13> */
.L_x_250:
[----:B------:R-:W-:Y:S05]  /*b0e0*/  BSYNC B1 ;  /* 0x0000000000017941 */ /* 0x000fea0003800000 */
.L_x_249:
        /* <DEDUP_REMOVED lines=13> */
.L_x_252:
[----:B------:R-:W-:Y:S05]  /*b1c0*/  BSYNC B1 ;  /* 0x0000000000017941 */ /* 0x000fea0003800000 */
.L_x_251:
        /* <DEDUP_REMOVED lines=13> */
.L_x_254:
[----:B------:R-:W-:Y:S05]  /*b2a0*/  BSYNC B1 ;  /* 0x0000000000017941 */ /* 0x000fea0003800000 */
.L_x_253:
        /* <DEDUP_REMOVED lines=13> */
.L_x_256:
[----:B------:R-:W-:Y:S05]  /*b380*/  BSYNC B1 ;  /* 0x0000000000017941 */ /* 0x000fea0003800000 */
.L_x_255:
        /* <DEDUP_REMOVED lines=13> */
.L_x_258:
[----:B------:R-:W-:Y:S05]  /*b460*/  BSYNC B1 ;  /* 0x0000000000017941 */ /* 0x000fea0003800000 */
.L_x_257:
        /* <DEDUP_REMOVED lines=13> */
.L_x_260:
[----:B------:R-:W-:Y:S05]  /*b540*/  BSYNC B1 ;  /* 0x0000000000017941 */ /* 0x000fea0003800000 */
.L_x_259:
        /* <DEDUP_REMOVED lines=13> */
.L_x_262:
[----:B------:R-:W-:Y:S05]  /*b620*/  BSYNC B1 ;  /* 0x0000000000017941 */ /* 0x000fea0003800000 */
.L_x_261:
        /* <DEDUP_REMOVED lines=13> */
.L_x_264:
[----:B------:R-:W-:Y:S05]  /*b700*/  BSYNC B1 ;  /* 0x0000000000017941 */ /* 0x000fea0003800000 */
.L_x_263:
        /* <DEDUP_REMOVED lines=13> */
.L_x_266:
[----:B------:R-:W-:Y:S05]  /*b7e0*/  BSYNC B1 ;  /* 0x0000000000017941 */ /* 0x000fea0003800000 */
.L_x_265:
        /* <DEDUP_REMOVED lines=13> */
.L_x_268:
[----:B------:R-:W-:Y:S05]  /*b8c0*/  BSYNC B1 ;  /* 0x0000000000017941 */ /* 0x000fea0003800000 */
.L_x_267:
        /* <DEDUP_REMOVED lines=13> */
.L_x_270:
[----:B------:R-:W-:Y:S05]  /*b9a0*/  BSYNC B1 ;  /* 0x0000000000017941 */ /* 0x000fea0003800000 */
.L_x_269:
        /* <DEDUP_REMOVED lines=13> */
.L_x_272:
[----:B------:R-:W-:Y:S05]  /*ba80*/  BSYNC B1 ;  /* 0x0000000000017941 */ /* 0x000fea0003800000 */
.L_x_271:
        /* <DEDUP_REMOVED lines=13> */
.L_x_274:
[----:B------:R-:W-:Y:S05]  /*bb60*/  BSYNC B1 ;  /* 0x0000000000017941 */ /* 0x000fea0003800000 */
.L_x_273:
        /* <DEDUP_REMOVED lines=13> */
.L_x_276:
[----:B------:R-:W-:Y:S05]  /*bc40*/  BSYNC B1 ;  /* 0x0000000000017941 */ /* 0x000fea0003800000 */
.L_x_275:
        /* <DEDUP_REMOVED lines=13> */
.L_x_278:
[----:B------:R-:W-:Y:S05]  /*bd20*/  BSYNC B1 ;  /* 0x0000000000017941 */ /* 0x000fea0003800000 */
.L_x_277:
        /* <DEDUP_REMOVED lines=13> */
.L_x_280:
[----:B------:R-:W-:Y:S05]  /*be00*/  BSYNC B1 ;  /* 0x0000000000017941 */ /* 0x000fea0003800000 */
.L_x_279:
        /* <DEDUP_REMOVED lines=13> */
.L_x_282:
[----:B------:R-:W-:Y:S05]  /*bee0*/  BSYNC B1 ;  /* 0x0000000000017941 */ /* 0x000fea0003800000 */
.L_x_281:
        /* <DEDUP_REMOVED lines=13> */
.L_x_284:
[----:B------:R-:W-:Y:S05]  /*bfc0*/  BSYNC B1 ;  /* 0x0000000000017941 */ /* 0x000fea0003800000 */
.L_x_283:
        /* <DEDUP_REMOVED lines=13> */
.L_x_286:
[----:B------:R-:W-:Y:S05]  /*c0a0*/  BSYNC B1 ;  /* 0x0000000000017941 */ /* 0x000fea0003800000 */
.L_x_285:
        /* <DEDUP_REMOVED lines=13> */
.L_x_288:
[----:B------:R-:W-:Y:S05]  /*c180*/  BSYNC B1 ;  /* 0x0000000000017941 */ /* 0x000fea0003800000 */
.L_x_287:
[----:B------:R-:W-:Y:S05]  /*c190*/  @P1 BRA `(.L_x_289) ;  /* 0x0000002000a41947 */ /* 0x000fea0003800000 */
[----:B------:R-:W2:Y:S01]  /*c1a0*/  LDL.LU R2, [R1+0x6c] ;  /* 0x00006c0001027983 */ /* 0x000ea20000300800 */
[----:B-----5:R-:W-:-:S04]  /*c1b0*/  LOP3.LUT R0, R0, 0xff, RZ, 0xc0, !PT ;  /* 0x000000ff00007812 */ /* 0x020fc800078ec0ff */
[----:B------:R-:W-:-:S05]  /*c1c0*/  F2FP.F16.E5M2.UNPACK_B R0, R0 ;  /* 0x00000000ff00723e */ /* 0x000fca00020004ff */
[----:B------:R-:W-:-:S05]  /*c1d0*/  HADD2.F32 R0, -RZ, R0.H0_H0 ;  /* 0x20000000ff007230 */ /* 0x000fca0000004100 */
[----:B------:R-:W-:-:S04]  /*c1e0*/  FMUL R0, R0, UR21 ;  /* 0x0000001500007c20 */ /* 0x000fc80008400000 */
[----:B--2---:R-:W-:-:S05]  /*c1f0*/  FFMA R0, R2, UR20, R0 ;  /* 0x0000001402007c23 */ /* 0x004fca0008000000 */
[----:B0-----:R-:W-:-:S05]  /*c200*/  F2FP.SATFINITE.E5M2.F32.PACK_AB_MERGE_C R3, RZ, R0, RZ ;  /* 0x00000000ff03723e */ /* 0x001fca00048060ff */
[----:B------:R0:W-:Y:S01]  /*c210*/  STG.E.U8 desc[UR14][R30.64+0x79], R3 ;  /* 0x000079031e007986 */ /* 0x0001e2000c10110e */
[----:B------:R-:W-:Y:S05]  /*c220*/  BRA `(.L_x_289) ;  /* 0x0000002000807947 */ /* 0x000fea0003800000 */
.L_x_32:
[----:B------:R-:W-:Y:S01]  /*c230*/  ISETP.GE.AND P3, PT, R41, 0x1, PT ;  /* 0x000000012900780c */ /* 0x000fe20003f66270 */
[----:B------:R-:W-:Y:S01]  /*c240*/  FMUL R227, R227, UR20 ;  /* 0x00000014e3e37c20 */ /* 0x000fe20008400000 */
[----:B------:R-:W-:Y:S01]  /*c250*/  ISETP.GE.AND P2, PT, R41, 0x9, PT ;  /* 0x000000092900780c */ /* 0x000fe20003f46270 */
[----:B------:R-:W-:Y:S01]  /*c260*/  FMUL R228, R228, UR20 ;  /* 0x00000014e4e47c20 */ /* 0x000fe20008400000 */
[C---:B------:R-:W-:Y:S01]  /*c270*/  ISETP.LT.OR P0, PT, R42.reuse, 0x1, !P3 ;  /* 0x000000012a00780c */ /* 0x040fe20005f01670 */
[----:B------:R-:W-:Y:S01]  /*c280*/  FMUL R225, R225, UR20 ;  /* 0x00000014e1e17c20 */ /* 0x000fe20008400000 */
[----:B------:R-:W-:Y:S01]  /*c290*/  ISETP.LT.OR P1, PT, R42, 0x2, !P3 ;  /* 0x000000022a00780c */ /* 0x000fe20005f21670 */
[----:B------:R-:W-:Y:S01]  /*c2a0*/  FMUL R226, R226, UR20 ;  /* 0x00000014e2e27c20 */ /* 0x000fe20008400000 */
[----:B------:R-:W-:Y:S02]  /*c2b0*/  ISETP.LT.OR P6, PT, R42, 0x2, !P2 ;  /* 0x000000022a00780c */ /* 0x000fe400057c1670 */
[----:B------:R-:W-:-:S02]  /*c2c0*/  F2FP.SATFINITE.E5M2.F32.PACK_AB_MERGE_C R33, RZ, R228, RZ ;  /* 0x000000e4ff21723e */ /* 0x000fc400048060ff */
[----:B------:R-:W-:Y:S02]  /*c2d0*/  F2FP.SATFINITE.E5M2.F32.PACK_AB_MERGE_C R227, RZ, R227, RZ ;  /* 0x000000e3ffe3723e */ /* 0x000fe400048060ff */
[C---:B------:R-:W-:Y:S02]  /*c2e0*/  ISETP.LT.OR P5, PT, R42.reuse, 0x1, !P2 ;  /* 0x000000012a00780c */ /* 0x040fe400057a1670 */
[----:B------:R-:W-:Y:S01]  /*c2f0*/  F2FP.SATFINITE.E5M2.F32.PACK_AB_MERGE_C R225, RZ, R225, RZ ;  /* 0x000000e1ffe1723e */ /* 0x000fe200048060ff */
[----:B------:R0:W-:Y:S01]  /*c300*/  @!P0 STG.E.U8 desc[UR14][R24.64], R33 ;  /* 0x0000002118008986 */ /* 0x0001e2000c10110e */
[----:B------:R-:W-:Y:S01]  /*c310*/  ISETP.LT.OR P0, PT, R42, 0x9, !P3 ;  /* 0x000000092a00780c */ /* 0x000fe20005f01670 */
[----:B------:R-:W-:Y:S01]  /*c320*/  FMUL R224, R224, UR20 ;  /* 0x00000014e0e07c20 */ /* 0x000fe20008400000 */
[----:B------:R-:W-:Y:S01]  /*c330*/  F2FP.SATFINITE.E5M2.F32.PACK_AB_MERGE_C R35, RZ, R226, RZ ;  /* 0x000000e2ff23723e */ /* 0x000fe200048060ff */
[----:B------:R-:W-:Y:S01]  /*c340*/  @!P1 STG.E.U8 desc[UR14][R24.64+0x1], R227 ;  /* 0x000001e318009986 */ /* 0x000fe2000c10110e */
[----:B------:R-:W-:-:S03]  /*c350*/  ISETP.LT.OR P1, PT, R42, 0xa, !P3 ;  /* 0x0000000a2a00780c */ /* 0x000fc60005f21670 */
[----:B------:R-:W-:Y:S01]  /*c360*/  @!P6 STG.E.U8 desc[UR14][R26.64+0x1], R225 ;  /* 0x000001e11a00e986 */ /* 0x000fe2000c10110e */
[----:B------:R-:W-:Y:S01]  /*c370*/  ISETP.LT.OR P6, PT, R42, 0xa, !P2 ;  /* 0x0000000a2a00780c */ /* 0x000fe200057c1670 */
[----:B------:R-:W-:Y:S01]  /*c380*/  FMUL R223, R223, UR20 ;  /* 0x00000014dfdf7c20 */ /* 0x000fe20008400000 */
[----:B------:R-:W-:Y:S01]  /*c390*/  FMUL R221, R221, UR20 ;  /* 0x00000014dddd7c20 */ /* 0x000fe20008400000 */
[----:B------:R2:W-:Y:S01]  /*c3a0*/  @!P5 STG.E.U8 desc[UR14][R26.64], R35 ;  /* 0x000000231a00d986 */ /* 0x0005e2000c10110e */
[----:B0-----:R-:W-:Y:S02]  /*c3b0*/  F2FP.SATFINITE.E5M2.F32.PACK_AB_MERGE_C R33, RZ, R224, RZ ;  /* 0x000000e0ff21723e */ /* 0x001fe400048060ff */
[----:B------:R-:W-:Y:S01]  /*c3c0*/  F2FP.SATFINITE.E5M2.F32.PACK_AB_MERGE_C R223, RZ, R223, RZ ;  /* 0x000000dfffdf723e */ /* 0x000fe200048060ff */
[----:B------:R-:W-:Y:S01]  /*c3d0*/  FMUL R222, R222, UR20 ;  /* 0x00000014dede7c20 */ /* 0x000fe20008400000 */
[----:B------:R-:W-:Y:S01]  /*c3e0*/  ISETP.LT.OR P5, PT, R42, 0x9, !P2 ;  /* 0x000000092a00780c */ /* 0x000fe200057a1670 */
[----:B------:R-:W-:Y:S01]  /*c3f0*/  FMUL R220, R220, UR20 ;  /* 0x00000014dcdc7c20 */ /* 0x000fe20008400000 */
[----:B------:R-:W-:Y:S01]  /*c400*/  F2FP.SATFINITE.E5M2.F32.PACK_AB_MERGE_C R221, RZ, R221, RZ ;  /* 0x000000ddffdd723e */ /* 0x000fe200048060ff */
[----:B------:R0:W-:Y:S01]  /*c410*/  @!P0 STG.E.U8 desc[UR14][R24.64+0x8], R33 ;  /* 0x0000082118008986 */ /* 0x0001e2000c10110e */
[----:B------:R-:W-:-:S03]  /*c420*/  ISETP.LT.OR P0, PT, R42, 0x11, !P3 ;  /* 0x000000112a00780c */ /* 0x000fc60005f01670 */
[----:B------:R-:W-:Y:S01]  /*c430*/  @!P1 STG.E.U8 desc[UR14][R24.64+0x9], R223 ;  /* 0x000009df18009986 */ /* 0x000fe2000c10110e */
[----:B------:R-:W-:-:S03]  /*c440*/  ISETP.LT.OR P1, PT, R42, 0x12, !P3 ;  /* 0x000000122a00780c */ /* 0x000fc60005f21670 */
[----:B------:R-:W-:Y:S01]  /*c450*/  @!P6 STG.E.U8 desc[UR14][R26.64+0x9], R221 ;  /* 0x000009dd1a00e986 */ /* 0x000fe2000c10110e */
[C---:B------:R-:W-:Y:S01]  /*c460*/  ISETP.LT.OR P6, PT, R42.reuse, 0x12, !P2 ;  /* 0x000000122a00780c */ /* 0x040fe200057c1670 */
[----:B------:R-:W-:Y:S01]  /*c470*/  FMUL R219, R219, UR20 ;  /* 0x00000014dbdb7c20 */ /* 0x000fe20008400000 */
[----:B--2---:R-:W-:Y:S01]  /*c480*/  F2FP.SATFINITE.E5M2.F32.PACK_AB_MERGE_C R35, RZ, R222, RZ ;  /* 0x000000deff23723e */ /* 0x004fe200048060ff */
[----:B------:R-:W-:Y:S01]  /*c490*/  FMUL R217, R217, UR20 ;  /* 0x00000014d9d97c20 */ /* 0x000fe20008400000 */
[----:B0-----:R-:W-:Y:S01]  /*c4a0*/  F2FP.SATFINITE.E5M2.F32.PACK_AB_MERGE_C R33, RZ, R220, RZ ;  /* 0x000000dcff21723e */ /* 0x001fe200048060ff */
[----:B------:R-:W2:Y:S01]  /*c4b0*/  LDL.LU R226, [R1+0x8] ;  /* 0x0000080001e27983 */ /* 0x000ea20000300800 */
[----:B------:R-:W-:Y:S02]  /*c4c0*/  F2FP.SATFINITE.E5M2.F32.PACK_AB_MERGE_C R219, RZ, R219, RZ ;  /* 0x000000dbffdb723e */ /* 0x000fe400048060ff */
[----:B------:R-:W-:Y:S01]  /*c4d0*/  F2FP.SATFINITE.E5M2.F32.PACK_AB_MERGE_C R217, RZ, R217, RZ ;  /* 0x000000d9ffd9723e */ /* 0x000fe200048060ff */
[----:B------:R0:W-:Y:S01]  /*c4e0*/  @!P5 STG.E.U8 desc[UR14][R26.64+0x8], R35 ;  /* 0x000008231a00d986 */ /* 0x0001e2000c10110e */
[----:B------:R-:W-:Y:S01]  /*c4f0*/  ISETP.LT.OR P5, PT, R42, 0x11, !P2 ;  /* 0x000000112a00780c */ /* 0x000fe200057a1670 */
[----:B------:R-:W-:-:S02]  /*c500*/  FMUL R218, R218, UR20 ;  /* 0x00000014dada7c20 */ /* 0x000fc40008400000 */
[----:B------:R-:W3:Y:S04]  /*c510*/  LDL.LU R227, [R1+0x4] ;  /* 0x0000040001e37983 */ /* 0x000ee80000300800 */
[----:B------:R-:W4:Y:S04]  /*c520*/  LDL.LU R225, [R1] ;  /* 0x0000000001e17983 */ /* 0x000f280000300800 */
[----:B------:R1:W-:Y:S01]  /*c530*/  @!P0 STG.E.U8 desc[UR14][R24.64+0x10], R33 ;  /* 0x0000102118008986 */ /* 0x0003e2000c10110e */
[----:B------:R-:W-:-:S03]  /*c540*/  ISETP.LT.OR P0, PT, R42, 0x19, !P3 ;  /* 0x000000192a00780c */ /* 0x000fc60005f01670 */
[----:B------:R-:W-:Y:S01]  /*c550*/  @!P1 STG.E.U8 desc[UR14][R24.64+0x11], R219 ;  /* 0x000011db18009986 */ /* 0x000fe2000c10110e */
[----:B------:R-:W-:-:S03]  /*c560*/  ISETP.LT.OR P1, PT, R42, 0x1a, !P3 ;  /* 0x0000001a2a00780c */ /* 0x000fc60005f21670 */
[----:B------:R-:W-:Y:S01]  /*c570*/  @!P6 STG.E.U8 desc[UR14][R26.64+0x11], R217 ;  /* 0x000011d91a00e986 */ /* 0x000fe2000c10110e */
[----:B------:R-:W-:Y:S01]  /*c580*/  ISETP.LT.OR P6, PT, R42, 0x1a, !P2 ;  /* 0x0000001a2a00780c */ /* 0x000fe200057c1670 */
[----:B------:R-:W-:Y:S01]  /*c590*/  FMUL R216, R216, UR20 ;  /* 0x00000014d8d87c20 */ /* 0x000fe20008400000 */
[----:B0-----:R-:W-:Y:S01]  /*c5a0*/  F2FP.SATFINITE.E5M2.F32.PACK_AB_MERGE_C R35, RZ, R218, RZ ;  /* 0x000000daff23723e */ /* 0x001fe200048060ff */
[----:B------:R-:W-:Y:S01]  /*c5b0*/  FMUL R215, R215, UR20 ;  /* 0x00000014d7d77c20 */ /* 0x000fe20008400000 */
[----:B------:R-:W-:Y:S01]  /*c5c0*/  FMUL R213, R213, UR20 ;  /* 0x00000014d5d57c20 */ /* 0x000fe20008400000 */
[----:B------:R-:W-:Y:S01]  /*c5d0*/  FMUL R214, R214, UR20 ;  /* 0x00000014d6d67c20 */ /* 0x000fe20008400000 */
[----:B-1----:R-:W-:Y:S01]  /*c5e0*/  F2FP.SATFINITE.E5M2.F32.PACK_AB_MERGE_C R33, RZ, R216, RZ ;  /* 0x000000d8ff21723e */ /* 0x002fe200048060ff */
[----:B------:R0:W-:Y:S01]  /*c5f0*/  @!P5 STG.E.U8 desc[UR14][R26.64+0x10], R35 ;  /* 0x000010231a00d986 */ /* 0x0001e2000c10110e */
[----:B------:R-:W-:Y:S02]  /*c600*/  F2FP.SATFINITE.E5M2.F32.PACK_AB_MERGE_C R215, RZ, R215, RZ ;  /* 0x000000d7ffd7723e */ /* 0x000fe400048060ff */
        /* <DEDUP_REMOVED lines=12> */
[----:B-1----:R-:W-:Y:S01]  /*c6d0*/  F2FP.SATFINITE.E5M2.F32.PACK_AB_MERGE_C R33, RZ, R212, RZ ;  /* 0x000000d4ff21723e */ /* 0x002fe200048060ff */
[----:B------:R-:W-:Y:S01]  /*c6e0*/  FMUL R210, R210, UR20 ;  /* 0x00000014d2d27c20 */ /* 0x000fe20008400000 */
[----:B------:R-:W-:Y:S01]  /*c6f0*/  F2FP.SATFINITE.E5M2.F32.PACK_AB_MERGE_C R211, RZ, R211, RZ ;  /* 0x000000d3ffd3723e */ /* 0x000fe200048060ff */
[----:B------:R0:W-:Y:S01]  /*c700*/  @!P5 STG.E.U8 desc[UR14][R26.64+0x18], R35 ;  /* 0x000018231a00d986 */ /* 0x0001e2000c10110e */
[C---:B------:R-:W-:Y:S02]  /*c710*/  ISETP.LT.OR P5, PT, R42.reuse, 0x21, !P2 ;  /* 0x000000212a00780c */ /* 0x040fe400057a1670 */
        /* <DEDUP_REMOVED lines=111> */
[C---:B------:R-:W-:Y:S01]  /*ce10*/  ISETP.LT.OR P5, PT, R42.reuse, 0x59, !P2 ;  /* 0x000000592a00780c */ /* 0x040fe200057a1670 */
[----:B------:R-:W-:Y:S01]  /*ce20*/  FMUL R179, R179, UR20 ;  /* 0x00000014b3b37c20 */ /* 0x000fe20008400000 */
[----:B------:R-:W-:Y:S01]  /*ce30*/  F2FP.SATFINITE.E5M2.F32.PACK_AB_MERGE_C R181, RZ, R181, RZ ;  /* 0x000000b5ffb5723e */ /* 0x000fe200048060ff */
[----:B------:R1:W-:Y:S04]  /*ce40*/  @!P0 STG.E.U8 desc[UR14][R24.64+0x58], R33 ;  /* 0x0000582118008986 */ /* 0x0003e8000c10110e */
[----:B------:R-:W-:Y:S04]  /*ce50*/  @!P1 STG.E.U8 desc[UR14][R24.64+0x59], R183 ;  /* 0x000059b718009986 */ /* 0x000fe8000c10110e */
[----:B------:R-:W-:Y:S01]  /*ce60*/  @!P6 STG.E.U8 desc[UR14][R26.64+0x59], R181 ;  /* 0x000059b51a00e986 */ /* 0x000fe2000c10110e */
[----:B------:R-:W-:-:S02]  /*ce70*/  ISETP.LT.OR P6, PT, R42, 0x62, !P3 ;  /* 0x000000622a00780c */ /* 0x000fc40005fc1670 */
[----:B0-----:R-:W-:Y:S01]  /*ce80*/  F2FP.SATFINITE.E5M2.F32.PACK_AB_MERGE_C R35, RZ, R182, RZ ;  /* 0x000000b6ff23723e */ /* 0x001fe200048060ff */
[----:B------:R-:W-:Y:S01]  /*ce90*/  FMUL R180, R180, UR20 ;  /* 0x00000014b4b47c20 */ /* 0x000fe20008400000 */
[----:B------:R-:W-:Y:S01]  /*cea0*/  F2FP.SATFINITE.E5M2.F32.PACK_AB_MERGE_C R179, RZ, R179, RZ ;  /* 0x000000b3ffb3723e */ /* 0x000fe200048060ff */
[----:B------:R-:W-:Y:S01]  /*ceb0*/  FMUL R178, R178, UR20 ;  /* 0x00000014b2b27c20 */ /* 0x000fe20008400000 */
[----:B------:R-:W-:Y:S01]  /*cec0*/  FMUL R177, R177, UR20 ;  /* 0x00000014b1b17c20 */ /* 0x000fe20008400000 */
[----:B------:R0:W-:Y:S01]  /*ced0*/  @!P5 STG.E.U8 desc[UR14][R26.64+0x58], R35 ;  /* 0x000058231a00d986 */ /* 0x0001e2000c10110e */
[C---:B------:R-:W-:Y:S02]  /*cee0*/  ISETP.LT.OR P5, PT, R42.reuse, 0x61, !P3 ;  /* 0x000000612a00780c */ /* 0x040fe40005fa1670 */
[----:B------:R-:W-:Y:S01]  /*cef0*/  ISETP.LT.OR P0, PT, R42, 0x61, !P2 ;  /* 0x000000612a00780c */ /* 0x000fe20005701670 */
[----:B------:R-:W-:Y:S01]  /*cf00*/  FMUL R176, R176, UR20 ;  /* 0x00000014b0b07c20 */ /* 0x000fe20008400000 */
[C---:B------:R-:W-:Y:S01]  /*cf10*/  ISETP.LT.OR P1, PT, R42.reuse, 0x62, !P2 ;  /* 0x000000622a00780c */ /* 0x040fe20005721670 */
[----:B------:R-:W-:Y:S01]  /*cf20*/  @!P6 STG.E.U8 desc[UR14][R24.64+0x61], R179 ;  /* 0x000061b31800e986 */ /* 0x000fe2000c10110e */
[----:B------:R-:W-:-:S02]  /*cf30*/  ISETP.LT.OR P6, PT, R42, 0x69, !P3 ;  /* 0x000000692a00780c */ /* 0x000fc40005fc1670 */
[----:B-1----:R-:W-:Y:S01]  /*cf40*/  F2FP.SATFINITE.E5M2.F32.PACK_AB_MERGE_C R33, RZ, R180, RZ ;  /* 0x000000b4ff21723e */ /* 0x002fe200048060ff */
[----:B------:R-:W-:Y:S01]  /*cf50*/  FMUL R175, R175, UR20 ;  /* 0x00000014afaf7c20 */ /* 0x000fe20008400000 */
[----:B------:R-:W-:Y:S01]  /*cf60*/  F2FP.SATFINITE.E5M2.F32.PACK_AB_MERGE_C R177, RZ, R177, RZ ;  /* 0x000000b1ffb1723e */ /* 0x000fe200048060ff */
[----:B------:R-:W-:Y:S01]  /*cf70*/  FMUL R174, R174, UR20 ;  /* 0x00000014aeae7c20 */ /* 0x000fe20008400000 */
[----:B0-----:R-:W-:Y:S01]  /*cf80*/  F2FP.SATFINITE.E5M2.F32.PACK_AB_MERGE_C R35, RZ, R178, RZ ;  /* 0x000000b2ff23723e */ /* 0x001fe200048060ff */
[----:B------:R0:W-:Y:S01]  /*cf90*/  @!P5 STG.E.U8 desc[UR14][R24.64+0x60], R33 ;  /* 0x000060211800d986 */ /* 0x0001e2000c10110e */
[----:B------:R-:W-:-:S03]  /*cfa0*/  F2FP.SATFINITE.E5M2.F32.PACK_AB_MERGE_C R37, RZ, R176, RZ ;  /* 0x000000b0ff25723e */ /* 0x000fc600048060ff */
[----:B------:R1:W-:Y:S01]  /*cfb0*/  @!P0 STG.E.U8 desc[UR14][R26.64+0x60], R35 ;  /* 0x000060231a008986 */ /* 0x0003e2000c10110e */
[----:B------:R-:W-:-:S03]  /*cfc0*/  ISETP.LT.OR P0, PT, R42, 0x6a, !P3 ;  /* 0x0000006a2a00780c */ /* 0x000fc60005f01670 */
[----:B------:R-:W-:Y:S01]  /*cfd0*/  @!P1 STG.E.U8 desc[UR14][R26.64+0x61], R177 ;  /* 0x000061b11a009986 */ /* 0x000fe2000c10110e */
[C---:B------:R-:W-:Y:S02]  /*cfe0*/  ISETP.LT.OR P1, PT, R42.reuse, 0x69, !P2 ;  /* 0x000000692a00780c */ /* 0x040fe40005721670 */
[C---:B------:R-:W-:Y:S01]  /*cff0*/  ISETP.LT.OR P5, PT, R42.reuse, 0x6a, !P2 ;  /* 0x0000006a2a00780c */ /* 0x040fe200057a1670 */
[----:B------:R-:W-:Y:S01]  /*d000*/  @!P6 STG.E.U8 desc[UR14][R24.64+0x68], R37 ;  /* 0x000068251800e986 */ /* 0x000fe2000c10110e */
[----:B------:R-:W-:Y:S01]  /*d010*/  ISETP.LT.OR P6, PT, R42, 0x71, !P3 ;  /* 0x000000712a00780c */ /* 0x000fe20005fc1670 */
[----:B------:R-:W-:Y:S01]  /*d020*/  FMUL R173, R173, UR20 ;  /* 0x00000014adad7c20 */ /* 0x000fe20008400000 */
[----:B------:R-:W-:Y:S01]  /*d030*/  F2FP.SATFINITE.E5M2.F32.PACK_AB_MERGE_C R175, RZ, R175, RZ ;  /* 0x000000afffaf723e */ /* 0x000fe200048060ff */
[----:B------:R-:W-:Y:S01]  /*d040*/  FMUL R172, R172, UR20 ;  /* 0x00000014acac7c20 */ /* 0x000fe20008400000 */
[----:B0-----:R-:W-:Y:S01]  /*d050*/  F2FP.SATFINITE.E5M2.F32.PACK_AB_MERGE_C R33, RZ, R174, RZ ;  /* 0x000000aeff21723e */ /* 0x001fe200048060ff */
[----:B------:R-:W-:Y:S01]  /*d060*/  FMUL R171, R171, UR20 ;  /* 0x00000014abab7c20 */ /* 0x000fe20008400000 */
[----:B------:R-:W-:Y:S01]  /*d070*/  F2FP.SATFINITE.E5M2.F32.PACK_AB_MERGE_C R173, RZ, R173, RZ ;  /* 0x000000adffad723e */ /* 0x000fe200048060ff */
[----:B------:R-:W-:Y:S01]  /*d080*/  @!P0 STG.E.U8 desc[UR14][R24.64+0x69], R175 ;  /* 0x000069af18008986 */ /* 0x000fe2000c10110e */
[----:B-1----:R-:W-:-:S02]  /*d090*/  F2FP.SATFINITE.E5M2.F32.PACK_AB_MERGE_C R35, RZ, R172, RZ ;  /* 0x000000acff23723e */ /* 0x002fc400048060ff */
[C---:B------:R-:W-:Y:S01]  /*d0a0*/  ISETP.LT.OR P0, PT, R42.reuse, 0x72, !P3 ;  /* 0x000000722a00780c */ /* 0x040fe20005f01670 */
[----:B------:R0:W-:Y:S01]  /*d0b0*/  @!P1 STG.E.U8 desc[UR14][R26.64+0x68], R33 ;  /* 0x000068211a009986 */ /* 0x0001e2000c10110e */
[----:B------:R-:W-:Y:S01]  /*d0c0*/  ISETP.LT.OR P1, PT, R42, 0x71, !P2 ;  /* 0x000000712a00780c */ /* 0x000fe20005721670 */
[----:B------:R-:W-:Y:S02]  /*d0d0*/  FMUL R170, R170, UR20 ;  /* 0x00000014aaaa7c20 */ /* 0x000fe40008400000 */
[----:B------:R-:W-:Y:S01]  /*d0e0*/  @!P5 STG.E.U8 desc[UR14][R26.64+0x69], R173 ;  /* 0x000069ad1a00d986 */ /* 0x000fe2000c10110e */
[C---:B------:R-:W-:Y:S01]  /*d0f0*/  ISETP.LT.OR P5, PT, R42.reuse, 0x72, !P2 ;  /* 0x000000722a00780c */ /* 0x040fe200057a1670 */
[----:B------:R-:W-:Y:S02]  /*d100*/  FMUL R169, R169, UR20 ;  /* 0x00000014a9a97c20 */ /* 0x000fe40008400000 */
[----:B------:R1:W-:Y:S01]  /*d110*/  @!P6 STG.E.U8 desc[UR14][R24.64+0x70], R35 ;  /* 0x000070231800e986 */ /* 0x0003e2000c10110e */
[----:B------:R-:W-:-:S02]  /*d120*/  ISETP.LT.OR P6, PT, R42, 0x79, !P3 ;  /* 0x000000792a00780c */ /* 0x000fc40005fc1670 */
        /* <DEDUP_REMOVED lines=8> */
[----:B------:R-:W-:Y:S02]  /*d1b0*/  F2FP.SATFINITE.E5M2.F32.PACK_AB_MERGE_C R167, RZ, R167, RZ ;  /* 0x000000a7ffa7723e */ /* 0x000fe400048060ff */
[----:B-1----:R-:W-:Y:S01]  /*d1c0*/  F2FP.SATFINITE.E5M2.F32.PACK_AB_MERGE_C R35, RZ, R168, RZ ;  /* 0x000000a8ff23723e */ /* 0x002fe200048060ff */
[----:B------:R-:W-:Y:S01]  /*d1d0*/  @!P1 STG.E.U8 desc[UR14][R26.64+0x70], R33 ;  /* 0x000070211a009986 */ /* 0x000fe2000c10110e */
[----:B------:R-:W-:-:S03]  /*d1e0*/  ISETP.GE.AND P1, PT, R41, 0x81, PT ;  /* 0x000000812900780c */ /* 0x000fc60003f26270 */
[----:B------:R-:W-:Y:S01]  /*d1f0*/  @!P5 STG.E.U8 desc[UR14][R26.64+0x71], R169 ;  /* 0x000071a91a00d986 */ /* 0x000fe2000c10110e */
[C---:B------:R-:W-:Y:S02]  /*d200*/  ISETP.LT.OR P5, PT, R42.reuse, 0x79, !P2 ;  /* 0x000000792a00780c */ /* 0x040fe400057a1670 */
[C---:B------:R-:W-:Y:S01]  /*d210*/  ISETP.LT.OR P2, PT, R42.reuse, 0x7a, !P2 ;  /* 0x0000007a2a00780c */ /* 0x040fe20005741670 */
[----:B------:R-:W-:Y:S01]  /*d220*/  @!P6 STG.E.U8 desc[UR14][R24.64+0x78], R35 ;  /* 0x000078231800e986 */ /* 0x000fe2000c10110e */
[C---:B------:R-:W-:Y:S01]  /*d230*/  ISETP.LT.OR P6, PT, R42.reuse, 0x1, !P1 ;  /* 0x000000012a00780c */ /* 0x040fe20004fc1670 */
[----:B------:R-:W-:Y:S02]  /*d240*/  FMUL R165, R165, UR20 ;  /* 0x00000014a5a57c20 */ /* 0x000fe40008400000 */
[----:B------:R0:W-:Y:S01]  /*d250*/  @!P3 STG.E.U8 desc[UR14][R24.64+0x79], R167 ;  /* 0x000079a71800b986 */ /* 0x0001e2000c10110e */
[----:B------:R-:W-:Y:S01]  /*d260*/  ISETP.LT.OR P3, PT, R42, 0x2, !P1 ;  /* 0x000000022a00780c */ /* 0x000fe20004f61670 */
[----:B------:R-:W-:Y:S01]  /*d270*/  FMUL R164, R164, UR20 ;  /* 0x00000014a4a47c20 */ /* 0x000fe20008400000 */
[----:B------:R-:W-:Y:S01]  /*d280*/  FMUL R163, R163, UR20 ;  /* 0x00000014a3a37c20 */ /* 0x000fe20008400000 */
[----:B------:R-:W-:Y:S01]  /*d290*/  F2FP.SATFINITE.E5M2.F32.PACK_AB_MERGE_C R37, RZ, R166, RZ ;  /* 0x000000a6ff25723e */ /* 0x000fe200048060ff */
[----:B------:R-:W-:Y:S01]  /*d2a0*/  FMUL R162, R162, UR20 ;  /* 0x00000014a2a27c20 */ /* 0x000fe20008400000 */
[----:B------:R-:W-:Y:S01]  /*d2b0*/  F2FP.SATFINITE.E5M2.F32.PACK_AB_MERGE_C R165, RZ, R165, RZ ;  /* 0x000000a5ffa5723e */ /* 0x000fe200048060ff */
[----:B------:R-:W-:Y:S01]  /*d2c0*/  FMUL R161, R161, UR20 ;  /* 0x00000014a1a17c20 */ /* 0x000fe20008400000 */
[----:B------:R-:W-:Y:S01]  /*d2d0*/  F2FP.SATFINITE.E5M2.F32.PACK_AB_MERGE_C R163, RZ, R163, RZ ;  /* 0x000000a3ffa3723e */ /* 0x000fe200048060ff */
[----:B------:R-:W-:Y:S01]  /*d2e0*/  FMUL R160, R160, UR20 ;  /* 0x00000014a0a07c20 */ /* 0x000fe20008400000 */
[----:B------:R-:W-:Y:S01]  /*d2f0*/  ISETP.GE.AND P0, PT, R41, 0x89, PT ;  /* 0x000000892900780c */ /* 0x000fe20003f06270 */
[----:B------:R-:W-:Y:S01]  /*d300*/  FMUL R159, R159, UR20 ;  /* 0x000000149f9f7c20 */ /* 0x000fe20008400000 */
[----:B0-----:R-:W-:Y:S01]  /*d310*/  F2FP.SATFINITE.E5M2.F32.PACK_AB_MERGE_C R25, RZ, R164, RZ ;  /* 0x000000a4ff19723e */ /* 0x001fe200048060ff */
[----:B------:R-:W-:Y:S01]  /*d320*/  @!P5 STG.E.U8 desc[UR14][R26.64+0x78], R37 ;  /* 0x000078251a00d986 */ /* 0x000fe2000c10110e */
[----:B------:R-:W-:-:S03]  /*d330*/  ISETP.LT.OR P5, PT, R42, 0x1, !P0 ;  /* 0x000000012a00780c */ /* 0x000fc600047a1670 */
[----:B------:R-:W-:Y:S04]  /*d340*/  @!P2 STG.E.U8 desc[UR14][R26.64+0x79], R165 ;  /* 0x000079a51a00a986 */ /* 0x000fe8000c10110e */
[----:B------:R0:W-:Y:S01]  /*d350*/  @!P6 STG.E.U8 desc[UR14][R28.64], R25 ;  /* 0x000000191c00e986 */ /* 0x0001e2000c10110e */
[----:B------:R-:W-:-:S03]  /*d360*/  ISETP.LT.OR P6, PT, R42, 0x2, !P0 ;  /* 0x000000022a00780c */ /* 0x000fc600047c1670 */
[----:B------:R-:W-:Y:S01]  /*d370*/  @!P3 STG.E.U8 desc[UR14][R28.64+0x1], R163 ;  /* 0x000001a31c00b986 */ /* 0x000fe2000c10110e */
[C---:B------:R-:W-:Y:S02]  /*d380*/  ISETP.LT.OR P3, PT, R42.reuse, 0x9, !P1 ;  /* 0x000000092a00780c */ /* 0x040fe40004f61670 */
[----:B------:R-:W-:Y:S01]  /*d390*/  ISETP.LT.OR P2, PT, R42, 0xa, !P1 ;  /* 0x0000000a2a00780c */ /* 0x000fe20004f41670 */
[----:B------:R-:W-:Y:S01]  /*d3a0*/  FMUL R158, R158, UR20 ;  /* 0x000000149e9e7c20 */ /* 0x000fe20008400000 */
[----:B------:R-:W-:Y:S01]  /*d3b0*/  F2FP.SATFINITE.E5M2.F32.PACK_AB_MERGE_C R33, RZ, R162, RZ ;  /* 0x000000a2ff21723e */ /* 0x000fe200048060ff */
[----:B------:R-:W-:Y:S01]  /*d3c0*/  FMUL R157, R157, UR20 ;  /* 0x000000149d9d7c20 */ /* 0x000fe20008400000 */
[----:B------:R-:W-:Y:S01]  /*d3d0*/  F2FP.SATFINITE.E5M2.F32.PACK_AB_MERGE_C R161, RZ, R161, RZ ;  /* 0x000000a1ffa1723e */ /* 0x000fe200048060ff */
[----:B------:R-:W-:Y:S01]  /*d3e0*/  FMUL R156, R156, UR20 ;  /* 0x000000149c9c7c20 */ /* 0x000fe20008400000 */
[----:B0-----:R-:W-:Y:S01]  /*d3f0*/  F2FP.SATFINITE.E5M2.F32.PACK_AB_MERGE_C R25, RZ, R160, RZ ;  /* 0x000000a0ff19723e */ /* 0x001fe200048060ff */
[----:B------:R-:W-:Y:S01]  /*d400*/  @!P5 STG.E.U8 desc[UR14][R30.64], R33 ;  /* 0x000000211e00d986 */ /* 0x000fe2000c10110e */
[----:B------:R-:W-:-:S02]  /*d410*/  F2FP.SATFINITE.E5M2.F32.PACK_AB_MERGE_C R159, RZ, R159, RZ ;  /* 0x0000009fff9f723e */ /* 0x000fc400048060ff */
[C---:B------:R-:W-:Y:S01]  /*d420*/  ISETP.LT.OR P5, PT, R42.reuse, 0x9, !P0 ;  /* 0x000000092a00780c */ /* 0x040fe200047a1670 */
[----:B------:R-:W-:Y:S01]  /*d430*/  @!P6 STG.E.U8 desc[UR14][R30.64+0x1], R161 ;  /* 0x000001a11e00e986 */ /* 0x000fe2000c10110e */
[----:B------:R-:W-:-:S03]  /*d440*/  ISETP.LT.OR P6, PT, R42, 0xa, !P0 ;  /* 0x0000000a2a00780c */ /* 0x000fc600047c1670 */
[----:B------:R0:W-:Y:S01]  /*d450*/  @!P3 STG.E.U8 desc[UR14][R28.64+0x8], R25 ;  /* 0x000008191c00b986 */ /* 0x0001e2000c10110e */
[----:B------:R-:W-:-:S03]  /*d460*/  ISETP.LT.OR P3, PT, R42, 0x11, !P1 ;  /* 0x000000112a00780c */ /* 0x000fc60004f61670 */
[----:B------:R-:W-:Y:S01]  /*d470*/  @!P2 STG.E.U8 desc[UR14][R28.64+0x9], R159 ;  /* 0x0000099f1c00a986 */ /* 0x000fe2000c10110e */
[----:B------:R-:W-:Y:S01]  /*d480*/  ISETP.LT.OR P2, PT, R42, 0x12, !P1 ;  /* 0x000000122a00780c */ /* 0x000fe20004f41670 */
[----:B------:R-:W-:Y:S01]  /*d490*/  FMUL R155, R155, UR20 ;  /* 0x000000149b9b7c20 */ /* 0x000fe20008400000 */
[----:B------:R-:W-:Y:S01]  /*d4a0*/  F2FP.SATFINITE.E5M2.F32.PACK_AB_MERGE_C R27, RZ, R158, RZ ;  /* 0x0000009eff1b723e */ /* 0x000fe200048060ff */
[----:B------:R-:W-:Y:S01]  /*d4b0*/  FMUL R154, R154, UR20 ;  /* 0x000000149a9a7c20 */ /* 0x000fe20008400000 */
[----:B------:R-:W-:Y:S01]  /*d4c0*/  F2FP.SATFINITE.E5M2.F32.PACK_AB_MERGE_C R157, RZ, R157, RZ ;  /* 0x0000009dff9d723e */ /* 0x000fe200048060ff */
[----:B------:R-:W-:Y:S01]  /*d4d0*/  FMUL R153, R153, UR20 ;  /* 0x0000001499997c20 */ /* 0x000fe20008400000 */
        /* <DEDUP_REMOVED lines=25> */
[----:B------:R1:W-:Y:S01]  /*d670*/  @!P2 STG.E.U8 desc[UR14][R28.64+0x19], R23 ;  /* 0x000019171c00a986 */ /* 0x0003e2000c10110e */
        /* <DEDUP_REMOVED lines=11> */
[----:B------:R0:W-:Y:S01]  /*d730*/  @!P6 STG.E.U8 desc[UR14][R30.64+0x19], R21 ;  /* 0x000019151e00e986 */ /* 0x0001e2000c10110e */
[----:B------:R-:W-:-:S03]  /*d740*/  ISETP.LT.OR P6, PT, R42, 0x22, !P0 ;  /* 0x000000222a00780c */ /* 0x000fc600047c1670 */
[----:B------:R-:W-:Y:S01]  /*d750*/  @!P3 STG.E.U8 desc[UR14][R28.64+0x20], R25 ;  /* 0x000020191c00b986 */ /* 0x000fe2000c10110e */
[----:B------:R-:W-:-:S03]  /*d760*/  ISETP.LT.OR P3, PT, R42, 0x29, !P1 ;  /* 0x000000292a00780c */ /* 0x000fc60004f61670 */
[----:B------:R2:W-:Y:S01]  /*d770*/  @!P2 STG.E.U8 desc[UR14][R28.64+0x21], R19 ;  /* 0x000021131c00a986 */ /* 0x0005e2000c10110e */
[----:B------:R-:W-:Y:S01]  /*d780*/  ISETP.LT.OR P2, PT, R42, 0x2a, !P1 ;  /* 0x0000002a2a00780c */ /* 0x000fe20004f41670 */
[----:B------:R-:W-:Y:S01]  /*d790*/  FMUL R15, R15, UR20 ;  /* 0x000000140f0f7c20 */ /* 0x000fe20008400000 */
[----:B-1----:R-:W-:Y:S01]  /*d7a0*/  F2FP.SATFINITE.E5M2.F32.PACK_AB_MERGE_C R23, RZ, R18, RZ ;  /* 0x00000012ff17723e */ /* 0x002fe200048060ff */
[----:B------:R-:W-:Y:S01]  /*d7b0*/  FMUL R14, R14, UR20 ;  /* 0x000000140e0e7c20 */ /* 0x000fe20008400000 */
[----:B------:R-:W-:Y:S01]  /*d7c0*/  F2FP.SATFINITE.E5M2.F32.PACK_AB_MERGE_C R17, RZ, R17, RZ ;  /* 0x00000011ff11723e */ /* 0x000fe200048060ff */
[----:B------:R-:W-:Y:S01]  /*d7d0*/  FMUL R13, R13, UR20 ;  /* 0x000000140d0d7c20 */ /* 0x000fe20008400000 */
[----:B0-----:R-:W-:Y:S01]  /*d7e0*/  F2FP.SATFINITE.E5M2.F32.PACK_AB_MERGE_C R21, RZ, R16, RZ ;  /* 0x00000010ff15723e */ /* 0x001fe200048060ff */
[----:B------:R-:W-:Y:S01]  /*d7f0*/  @!P5 STG.E.U8 desc[UR14][R30.64+0x20], R23 ;  /* 0x000020171e00d986 */ /* 0x000fe2000c10110e */
[----:B------:R-:W-:Y:S02]  /*d800*/  F2FP.SATFINITE.E5M2.F32.PACK_AB_MERGE_C R15, RZ, R15, RZ ;  /* 0x0000000fff0f723e */ /* 0x000fe400048060ff */
[C---:B------:R-:W-:Y:S01]  /*d810*/  ISETP.LT.OR P5, PT, R42.reuse, 0x29, !P0 ;  /* 0x000000292a00780c */ /* 0x040fe200047a1670 */
[----:B------:R-:W-:Y:S01]  /*d820*/  @!P6 STG.E.U8 desc[UR14][R30.64+0x21], R17 ;  /* 0x000021111e00e986 */ /* 0x000fe2000c10110e */
[----:B------:R-:W-:-:S03]  /*d830*/  ISETP.LT.OR P6, PT, R42, 0x2a, !P0 ;  /* 0x0000002a2a00780c */ /* 0x000fc600047c1670 */
[----:B------:R-:W-:Y:S01]  /*d840*/  @!P3 STG.E.U8 desc[UR14][R28.64+0x28], R21 ;  /* 0x000028151c00b986 */ /* 0x000fe2000c10110e */
[----:B------:R-:W-:Y:S01]  /*d850*/  ISETP.LT.OR P3, PT, R42, 0x31, !P1 ;  /* 0x000000312a00780c */ /* 0x000fe20004f61670 */
[----:B------:R-:W-:Y:S02]  /*d860*/  FMUL R12, R12, UR20 ;  /* 0x000000140c0c7c20 */ /* 0x000fe40008400000 */
[----:B------:R0:W-:Y:S01]  /*d870*/  @!P2 STG.E.U8 desc[UR14][R28.64+0x29], R15 ;  /* 0x0000290f1c00a986 */ /* 0x0001e2000c10110e */
[----:B------:R-:W-:Y:S01]  /*d880*/  ISETP.LT.OR P2, PT, R42, 0x32, !P1 ;  /* 0x000000322a00780c */ /* 0x000fe20004f41670 */
[----:B------:R-:W-:Y:S01]  /*d890*/  FMUL R11, R11, UR20 ;  /* 0x000000140b0b7c20 */ /* 0x000fe20008400000 */
[----:B--2---:R-:W-:Y:S01]  /*d8a0*/  F2FP.SATFINITE.E5M2.F32.PACK_AB_MERGE_C R19, RZ, R14, RZ ;  /* 0x0000000eff13723e */ /* 0x004fe200048060ff */
[----:B------:R-:W2:Y:S01]  /*d8b0*/  LDL.LU R222, [R1+0x18] ;  /* 0x0000180001de7983 */ /* 0x000ea20000300800 */
[----:B------:R-:W-:Y:S02]  /*d8c0*/  F2FP.SATFINITE.E5M2.F32.PACK_AB_MERGE_C R13, RZ, R13, RZ ;  /* 0x0000000dff0d723e */ /* 0x000fe400048060ff */
[----:B------:R-:W-:Y:S01]  /*d8d0*/  F2FP.SATFINITE.E5M2.F32.PACK_AB_MERGE_C R11, RZ, R11, RZ ;  /* 0x0000000bff0b723e */ /* 0x000fe200048060ff */
[----:B------:R-:W-:Y:S01]  /*d8e0*/  @!P5 STG.E.U8 desc[UR14][R30.64+0x28], R19 ;  /* 0x000028131e00d986 */ /* 0x000fe2000c10110e */
[----:B0-----:R-:W-:-:S03]  /*d8f0*/  F2FP.SATFINITE.E5M2.F32.PACK_AB_MERGE_C R15, RZ, R12, RZ ;  /* 0x0000000cff0f723e */ /* 0x001fc600048060ff */
[----:B------:R0:W-:Y:S01]  /*d900*/  @!P6 STG.E.U8 desc[UR14][R30.64+0x29], R13 ;  /* 0x0000290d1e00e986 */ /* 0x0001e2000c10110e */
[C---:B------:R-:W-:Y:S02]  /*d910*/  ISETP.LT.OR P5, PT, R42.reuse, 0x31, !P0 ;  /* 0x000000312a00780c */ /* 0x040fe400047a1670 */
[C---:B------:R-:W-:Y:S01]  /*d920*/  ISETP.LT.OR P6, PT, R42.reuse, 0x32, !P0 ;  /* 0x000000322a00780c */ /* 0x040fe200047c1670 */
[----:B------:R-:W-:Y:S01]  /*d930*/  @!P3 STG.E.U8 desc[UR14][R28.64+0x30], R15 ;  /* 0x0000300f1c00b986 */ /* 0x000fe2000c10110e */
[----:B------:R-:W-:Y:S01]  /*d940*/  ISETP.LT.OR P3, PT, R42, 0x39, !P1 ;  /* 0x000000392a00780c */ /* 0x000fe20004f61670 */
[----:B------:R-:W-:Y:S01]  /*d950*/  FMUL R10, R10, UR20 ;  /* 0x000000140a0a7c20 */ /* 0x000fe20008400000 */
[----:B------:R-:W-:Y:S01]  /*d960*/  FMUL R9, R9, UR20 ;  /* 0x0000001409097c20 */ /* 0x000fe20008400000 */
[----:B------:R-:W2:Y:S01]  /*d970*/  LDL.LU R223, [R1+0x14] ;  /* 0x0000140001df7983 */ /* 0x000ea20000300800 */
[----:B------:R-:W-:-:S03]  /*d980*/  FMUL R8, R8, UR20 ;  /* 0x0000001408087c20 */ /* 0x000fc60008400000 */
[----:B------:R-:W2:Y:S01]  /*d990*/  LDL.LU R221, [R1+0x10] ;  /* 0x0000100001dd7983 */ /* 0x000ea20000300800 */
[----:B------:R-:W-:-:S03]  /*d9a0*/  F2FP.SATFINITE.E5M2.F32.PACK_AB_MERGE_C R17, RZ, R10, RZ ;  /* 0x0000000aff11723e */ /* 0x000fc600048060ff */
[----:B------:R-:W2:Y:S01]  /*d9b0*/  LDL.LU R220, [R1+0xc] ;  /* 0x00000c0001dc7983 */ /* 0x000ea20000300800 */
[----:B------:R-:W-:Y:S01]  /*d9c0*/  F2FP.SATFINITE.E5M2.F32.PACK_AB_MERGE_C R9, RZ, R9, RZ ;  /* 0x00000009ff09723e */ /* 0x000fe200048060ff */
[----:B------:R-:W-:Y:S01]  /*d9d0*/  FMUL R7, R7, UR20 ;  /* 0x0000001407077c20 */ /* 0x000fe20008400000 */
[----:B0-----:R-:W-:Y:S01]  /*d9e0*/  F2FP.SATFINITE.E5M2.F32.PACK_AB_MERGE_C R13, RZ, R8, RZ ;  /* 0x00000008ff0d723e */ /* 0x001fe200048060ff */
[----:B------:R0:W-:Y:S01]  /*d9f0*/  @!P2 STG.E.U8 desc[UR14][R28.64+0x31], R11 ;  /* 0x0000310b1c00a986 */ /* 0x0001e2000c10110e */
[----:B------:R-:W-:Y:S01]  /*da00*/  ISETP.LT.OR P2, PT, R42, 0x3a, !P1 ;  /* 0x0000003a2a00780c */ /* 0x000fe20004f41670 */
[----:B-----5:R-:W-:Y:S01]  /*da10*/  FMUL R2, R2, UR20 ;  /* 0x0000001402027c20 */ /* 0x020fe20008400000 */
[----:B------:R-:W-:Y:S01]  /*da20*/  F2FP.SATFINITE.E5M2.F32.PACK_AB_MERGE_C R7, RZ, R7, RZ ;  /* 0x00000007ff07723e */ /* 0x000fe200048060ff */
[----:B------:R-:W-:Y:S01]  /*da30*/  @!P5 STG.E.U8 desc[UR14][R30.64+0x30], R17 ;  /* 0x000030111e00d986 */ /* 0x000fe2000c10110e */
[----:B------:R-:W-:Y:S01]  /*da40*/  FMUL R3, R3, UR20 ;  /* 0x0000001403037c20 */ /* 0x000fe20008400000 */
[----:B------:R-:W-:Y:S01]  /*da50*/  FMUL R4, R4, UR20 ;  /* 0x0000001404047c20 */ /* 0x000fe20008400000 */
[C---:B------:R-:W-:Y:S01]  /*da60*/  ISETP.LT.OR P5, PT, R42.reuse, 0x39, !P0 ;  /* 0x000000392a00780c */ /* 0x040fe200047a1670 */
[----:B------:R1:W-:Y:S01]  /*da70*/  @!P6 STG.E.U8 desc[UR14][R30.64+0x31], R9 ;  /* 0x000031091e00e986 */ /* 0x0003e2000c10110e */
[----:B------:R-:W-:Y:S01]  /*da80*/  ISETP.LT.OR P6, PT, R42, 0x3a, !P0 ;  /* 0x0000003a2a00780c */ /* 0x000fe200047c1670 */
[----:B------:R-:W-:Y:S01]  /*da90*/  FMUL R6, R6, UR20 ;  /* 0x0000001406067c20 */ /* 0x000fe20008400000 */
[----:B------:R-:W-:Y:S01]  /*daa0*/  FMUL R5, R5, UR20 ;  /* 0x0000001405057c20 */ /* 0x000fe20008400000 */
[----:B------:R3:W-:Y:S01]  /*dab0*/  @!P3 STG.E.U8 desc[UR14][R28.64+0x38], R13 ;  /* 0x0000380d1c00b986 */ /* 0x0007e2000c10110e */
[----:B------:R-:W-:Y:S01]  /*dac0*/  ISETP.LT.OR P3, PT, R42, 0x41, !P1 ;  /* 0x000000412a00780c */ /* 0x000fe20004f61670 */
[----:B------:R-:W-:Y:S01]  /*dad0*/  FMUL R0, R0, UR20 ;  /* 0x0000001400007c20 */ /* 0x000fe20008400000 */
[----:B0-----:R-:W-:Y:S01]  /*dae0*/  F2FP.SATFINITE.E5M2.F32.PACK_AB_MERGE_C R11, RZ, R6, RZ ;  /* 0x00000006ff0b723e */ /* 0x001fe200048060ff */
[----:B------:R-:W2:Y:S01]  /*daf0*/  LDL.LU R224, [R1+0x1c] ;  /* 0x00001c0001e07983 */ /* 0x000ea20000300800 */
[----:B------:R-:W-:-:S03]  /*db00*/  F2FP.SATFINITE.E5M2.F32.PACK_AB_MERGE_C R5, RZ, R5, RZ ;  /* 0x00000005ff05723e */ /* 0x000fc600048060ff */
[----:B------:R0:W-:Y:S01]  /*db10*/  @!P2 STG.E.U8 desc[UR14][R28.64+0x39], R7 ;  /* 0x000039071c00a986 */ /* 0x0001e2000c10110e */
[----:B-1----:R-:W-:Y:S01]  /*db20*/  F2FP.SATFINITE.E5M2.F32.PACK_AB_MERGE_C R9, RZ, R4, RZ ;  /* 0x00000004ff09723e */ /* 0x002fe200048060ff */
[----:B------:R-:W-:Y:S01]  /*db30*/  FMUL R4, R226, UR20 ;  /* 0x00000014e2047c20 */ /* 0x000fe20008400000 */
[C---:B------:R-:W-:Y:S01]  /*db40*/  ISETP.LT.OR P2, PT, R42.reuse, 0x42, !P1 ;  /* 0x000000422a00780c */ /* 0x040fe20004f41670 */
[----:B------:R-:W-:Y:S01]  /*db50*/  @!P5 STG.E.U8 desc[UR14][R30.64+0x38], R11 ;  /* 0x0000380b1e00d986 */ /* 0x000fe2000c10110e */
[----:B---3--:R-:W-:Y:S01]  /*db60*/  F2FP.SATFINITE.E5M2.F32.PACK_AB_MERGE_C R13, RZ, R2, RZ ;  /* 0x00000002ff0d723e */ /* 0x008fe200048060ff */
[----:B----4-:R-:W-:Y:S01]  /*db70*/  FMUL R2, R225, UR20 ;  /* 0x00000014e1027c20 */ /* 0x010fe20008400000 */
[----:B------:R-:W-:Y:S01]  /*db80*/  ISETP.LT.OR P5, PT, R42, 0x41, !P0 ;  /* 0x000000412a00780c */ /* 0x000fe200047a1670 */
[----:B------:R-:W3:Y:S01]  /*db90*/  LDL.LU R225, [R1+0x20] ;  /* 0x0000200001e17983 */ /* 0x000ee20000300800 */
[----:B0-----:R-:W-:Y:S01]  /*dba0*/  F2FP.SATFINITE.E5M2.F32.PACK_AB_MERGE_C R7, RZ, R3, RZ ;  /* 0x00000003ff07723e */ /* 0x001fe200048060ff */
[----:B------:R-:W-:-:S02]  /*dbb0*/  FMUL R3, R227, UR20 ;  /* 0x00000014e3037c20 */ /* 0x000fc40008400000 */
[----:B------:R0:W-:Y:S01]  /*dbc0*/  @!P6 STG.E.U8 desc[UR14][R30.64+0x39], R5 ;  /* 0x000039051e00e986 */ /* 0x0001e2000c10110e */
[----:B------:R-:W-:-:S03]  /*dbd0*/  ISETP.LT.OR P6, PT, R42, 0x42, !P0 ;  /* 0x000000422a00780c */ /* 0x000fc600047c1670 */
[----:B------:R-:W4:Y:S04]  /*dbe0*/  LDL.LU R227, [R1+0x24] ;  /* 0x0000240001e37983 */ /* 0x000f280000300800 */
[----:B------:R-:W4:Y:S04]  /*dbf0*/  LDL.LU R226, [R1+0x28] ;  /* 0x0000280001e27983 */ /* 0x000f280000300800 */
[----:B------:R-:W-:Y:S01]  /*dc00*/  @!P3 STG.E.U8 desc[UR14][R28.64+0x40], R9 ;  /* 0x000040091c00b986 */ /* 0x000fe2000c10110e */
[C---:B------:R-:W-:Y:S02]  /*dc10*/  ISETP.LT.OR P3, PT, R42.reuse, 0x49, !P1 ;  /* 0x000000492a00780c */ /* 0x040fe40004f61670 */
[----:B0-----:R-:W-:Y:S01]  /*dc20*/  F2FP.SATFINITE.E5M2.F32.PACK_AB_MERGE_C R5, RZ, R0, RZ ;  /* 0x00000000ff05723e */ /* 0x001fe200048060ff */
[----:B------:R0:W-:Y:S01]  /*dc30*/  @!P2 STG.E.U8 desc[UR14][R28.64+0x41], R7 ;  /* 0x000041071c00a986 */ /* 0x0001e2000c10110e */
[----:B------:R-:W-:-:S03]  /*dc40*/  ISETP.LT.OR P2, PT, R42, 0x4a, !P1 ;  /* 0x0000004a2a00780c */ /* 0x000fc60004f41670 */
[----:B------:R-:W-:Y:S01]  /*dc50*/  @!P5 STG.E.U8 desc[UR14][R30.64+0x40], R13 ;  /* 0x0000400d1e00d986 */ /* 0x000fe2000c10110e */
[----:B------:R-:W-:-:S03]  /*dc60*/  ISETP.LT.OR P5, PT, R42, 0x49, !P0 ;  /* 0x000000492a00780c */ /* 0x000fc600047a1670 */
[----:B------:R1:W-:Y:S01]  /*dc70*/  @!P6 STG.E.U8 desc[UR14][R30.64+0x41], R5 ;  /* 0x000041051e00e986 */ /* 0x0003e2000c10110e */
[----:B0-----:R-:W-:Y:S02]  /*dc80*/  F2FP.SATFINITE.E5M2.F32.PACK_AB_MERGE_C R7, RZ, R2, RZ ;  /* 0x00000002ff07723e */ /* 0x001fe400048060ff */
[----:B------:R-:W-:-:S03]  /*dc90*/  ISETP.LT.OR P6, PT, R42, 0x4a, !P0 ;  /* 0x0000004a2a00780c */ /* 0x000fc600047c1670 */
[----:B------:R0:W-:Y:S01]  /*dca0*/  @!P3 STG.E.U8 desc[UR14][R28.64+0x48], R7 ;  /* 0x000048071c00b986 */ /* 0x0001e2000c10110e */
[----:B------:R-:W-:Y:S02]  /*dcb0*/  ISETP.LT.OR P3, PT, R42, 0x51, !P1 ;  /* 0x000000512a00780c */ /* 0x000fe40004f61670 */
[----:B------:R-:W-:Y:S02]  /*dcc0*/  F2FP.SATFINITE.E5M2.F32.PACK_AB_MERGE_C R9, RZ, R3, RZ ;  /* 0x00000003ff09723e */ /* 0x000fe400048060ff */
[----:B------:R-:W-:-:S03]  /*dcd0*/  F2FP.SATFINITE.E5M2.F32.PACK_AB_MERGE_C R11, RZ, R4, RZ ;  /* 0x00000004ff0b723e */ /* 0x000fc600048060ff */
[----:B------:R0:W-:Y:S04]  /*dce0*/  @!P2 STG.E.U8 desc[UR14][R28.64+0x49], R9 ;  /* 0x000049091c00a986 */ /* 0x0001e8000c10110e */
[----:B------:R-:W-:Y:S01]  /*dcf0*/  @!P5 STG.E.U8 desc[UR14][R30.64+0x48], R11 ;  /* 0x0000480b1e00d986 */ /* 0x000fe2000c10110e */
[----:B--2---:R-:W-:Y:S01]  /*dd00*/  FMUL R2, R221, UR20 ;  /* 0x00000014dd027c20 */ /* 0x004fe20008400000 */
[----:B------:R-:W-:Y:S02]  /*dd10*/  FMUL R0, R220, UR20 ;  /* 0x00000014dc007c20 */ /* 0x000fe40008400000 */
[----:B------:R-:W2:Y:S04]  /*dd20*/  LDL.LU R220, [R1+0x2c] ;  /* 0x00002c0001dc7983 */ /* 0x000ea80000300800 */
[----:B------:R-:W2:Y:S01]  /*dd30*/  LDL.LU R221, [R1+0x30] ;  /* 0x0000300001dd7983 */ /* 0x000ea20000300800 */
[----:B-1----:R-:W-:Y:S01]  /*dd40*/  F2FP.SATFINITE.E5M2.F32.PACK_AB_MERGE_C R5, RZ, R0, RZ ;  /* 0x00000000ff05723e */ /* 0x002fe200048060ff */
[----:B------:R-:W-:Y:S01]  /*dd50*/  FMUL R0, R222, UR20 ;  /* 0x00000014de007c20 */ /* 0x000fe20008400000 */
[----:B------:R-:W-:Y:S01]  /*dd60*/  FMUL R3, R223, UR20 ;  /* 0x00000014df037c20 */ /* 0x000fe20008400000 */
[----:B0-----:R-:W-:Y:S01]  /*dd70*/  F2FP.SATFINITE.E5M2.F32.PACK_AB_MERGE_C R7, RZ, R2, RZ ;  /* 0x00000002ff07723e */ /* 0x001fe200048060ff */
[----:B------:R-:W2:Y:S02]  /*dd80*/  LDL.LU R223, [R1+0x34] ;  /* 0x0000340001df7983 */ /* 0x000ea40000300800 */
[----:B------:R-:W-:-:S02]  /*dd90*/  F2FP.SATFINITE.E5M2.F32.PACK_AB_MERGE_C R13, RZ, R0, RZ ;  /* 0x00000000ff0d723e */ /* 0x000fc400048060ff */
[----:B------:R-:W2:Y:S01]  /*dda0*/  LDL.LU R222, [R1+0x38] ;  /* 0x0000380001de7983 */ /* 0x000ea20000300800 */
[----:B------:R-:W-:Y:S01]  /*ddb0*/  F2FP.SATFINITE.E5M2.F32.PACK_AB_MERGE_C R9, RZ, R3, RZ ;  /* 0x00000003ff09723e */ /* 0x000fe200048060ff */
[----:B------:R-:W-:Y:S02]  /*ddc0*/  FMUL R2, R224, UR20 ;  /* 0x00000014e0027c20 */ /* 0x000fe40008400000 */
[----:B------:R-:W2:Y:S04]  /*ddd0*/  LDL.LU R224, [R1+0x3c] ;  /* 0x00003c0001e07983 */ /* 0x000ea80000300800 */
[----:B------:R-:W-:Y:S01]  /*dde0*/  @!P6 STG.E.U8 desc[UR14][R30.64+0x49], R5 ;  /* 0x000049051e00e986 */ /* 0x000fe2000c10110e */
[----:B---3--:R-:W-:-:S03]  /*ddf0*/  FMUL R0, R225, UR20 ;  /* 0x00000014e1007c20 */ /* 0x008fc60008400000 */
[----:B------:R0:W-:Y:S04]  /*de00*/  @!P3 STG.E.U8 desc[UR14][R28.64+0x50], R7 ;  /* 0x000050071c00b986 */ /* 0x0001e8000c10110e */
[----:B------:R-:W3:Y:S01]  /*de10*/  LDL.LU R225, [R1+0x40] ;  /* 0x0000400001e17983 */ /* 0x000ee20000300800 */
[----:B----4-:R-:W-:-:S03]  /*de20*/  FMUL R3, R227, UR20 ;  /* 0x00000014e3037c20 */ /* 0x010fc60008400000 */
[----:B------:R-:W4:Y:S01]  /*de30*/  LDL.LU R227, [R1+0x44] ;  /* 0x0000440001e37983 */ /* 0x000f220000300800 */
[----:B0-----:R-:W-:Y:S01]  /*de40*/  F2FP.SATFINITE.E5M2.F32.PACK_AB_MERGE_C R7, RZ, R0, RZ ;  /* 0x00000000ff07723e */ /* 0x001fe200048060ff */
[----:B------:R-:W-:Y:S02]  /*de50*/  FMUL R0, R226, UR20 ;  /* 0x00000014e2007c20 */ /* 0x000fe40008400000 */
[----:B------:R-:W4:Y:S01]  /*de60*/  LDL.LU R226, [R1+0x48] ;  /* 0x0000480001e27983 */ /* 0x000f220000300800 */
[C---:B------:R-:W-:Y:S02]  /*de70*/  ISETP.LT.OR P2, PT, R42.reuse, 0x52, !P1 ;  /* 0x000000522a00780c */ /* 0x040fe40004f41670 */
[C---:B------:R-:W-:Y:S01]  /*de80*/  ISETP.LT.OR P6, PT, R42.reuse, 0x52, !P0 ;  /* 0x000000522a00780c */ /* 0x040fe200047c1670 */
[----:B------:R-:W4:Y:S01]  /*de90*/  LDL.LU R218, [R1+0x4c] ;  /* 0x00004c0001da7983 */ /* 0x000f220000300800 */
[----:B------:R-:W-:Y:S02]  /*dea0*/  F2FP.SATFINITE.E5M2.F32.PACK_AB_MERGE_C R5, RZ, R2, RZ ;  /* 0x00000002ff05723e */ /* 0x000fe400048060ff */
[----:B------:R-:W-:-:S02]  /*deb0*/  ISETP.LT.OR P5, PT, R42, 0x51, !P0 ;  /* 0x000000512a00780c */ /* 0x000fc400047a1670 */
[----:B------:R-:W-:Y:S02]  /*dec0*/  F2FP.SATFINITE.E5M2.F32.PACK_AB_MERGE_C R11, RZ, R0, RZ ;  /* 0x00000000ff0b723e */ /* 0x000fe400048060ff */
[----:B------:R-:W-:-:S03]  /*ded0*/  ISETP.LT.OR P3, PT, R42, 0x59, !P1 ;  /* 0x000000592a00780c */ /* 0x000fc60004f61670 */
[----:B------:R0:W-:Y:S01]  /*dee0*/  @!P2 STG.E.U8 desc[UR14][R28.64+0x51], R9 ;  /* 0x000051091c00a986 */ /* 0x0001e2000c10110e */
[----:B------:R-:W-:-:S03]  /*def0*/  ISETP.LT.OR P2, PT, R42, 0x5a, !P1 ;  /* 0x0000005a2a00780c */ /* 0x000fc60004f41670 */
[----:B------:R1:W-:Y:S01]  /*df00*/  @!P6 STG.E.U8 desc[UR14][R30.64+0x51], R5 ;  /* 0x000051051e00e986 */ /* 0x0003e2000c10110e */
[----:B------:R-:W-:-:S03]  /*df10*/  ISETP.LT.OR P6, PT, R42, 0x5a, !P0 ;  /* 0x0000005a2a00780c */ /* 0x000fc600047c1670 */
[----:B------:R-:W-:Y:S01]  /*df20*/  @!P5 STG.E.U8 desc[UR14][R30.64+0x50], R13 ;  /* 0x0000500d1e00d986 */ /* 0x000fe2000c10110e */
[----:B0-----:R-:W-:-:S03]  /*df30*/  F2FP.SATFINITE.E5M2.F32.PACK_AB_MERGE_C R9, RZ, R3, RZ ;  /* 0x00000003ff09723e */ /* 0x001fc600048060ff */
[----:B------:R0:W-:Y:S04]  /*df40*/  @!P3 STG.E.U8 desc[UR14][R28.64+0x58], R7 ;  /* 0x000058071c00b986 */ /* 0x0001e8000c10110e */
[----:B------:R0:W-:Y:S01]  /*df50*/  @!P2 STG.E.U8 desc[UR14][R28.64+0x59], R9 ;  /* 0x000059091c00a986 */ /* 0x0001e2000c10110e */
[----:B--2---:R-:W-:-:S03]  /*df60*/  FMUL R0, R220, UR20 ;  /* 0x00000014dc007c20 */ /* 0x004fc60008400000 */
[----:B------:R-:W2:Y:S01]  /*df70*/  LDL.LU R220, [R1+0x50] ;  /* 0x0000500001dc7983 */ /* 0x000ea20000300800 */
[----:B------:R-:W-:-:S03]  /*df80*/  FMUL R2, R221, UR20 ;  /* 0x00000014dd027c20 */ /* 0x000fc60008400000 */
[----:B------:R-:W2:Y:S01]  /*df90*/  LDL.LU R221, [R1+0x54] ;  /* 0x0000540001dd7983 */ /* 0x000ea20000300800 */
[----:B-1----:R-:W-:Y:S01]  /*dfa0*/  F2FP.SATFINITE.E5M2.F32.PACK_AB_MERGE_C R5, RZ, R0, RZ ;  /* 0x00000000ff05723e */ /* 0x002fe200048060ff */
[----:B------:R-:W-:Y:S02]  /*dfb0*/  FMUL R3, R223, UR20 ;  /* 0x00000014df037c20 */ /* 0x000fe40008400000 */
[----:B------:R-:W2:Y:S01]  /*dfc0*/  LDL.LU R223, [R1+0x58] ;  /* 0x0000580001df7983 */ /* 0x000ea20000300800 */
[----:B0-----:R-:W-:Y:S01]  /*dfd0*/  F2FP.SATFINITE.E5M2.F32.PACK_AB_MERGE_C R7, RZ, R2, RZ ;  /* 0x00000002ff07723e */ /* 0x001fe200048060ff */
[----:B------:R-:W-:Y:S01]  /*dfe0*/  FMUL R4, R222, UR20 ;  /* 0x00000014de047c20 */ /* 0x000fe20008400000 */
[----:B------:R-:W-:Y:S01]  /*dff0*/  F2FP.SATFINITE.E5M2.F32.PACK_AB_MERGE_C R9, RZ, R3, RZ ;  /* 0x00000003ff09723e */ /* 0x000fe200048060ff */
[----:B------:R-:W2:Y:S01]  /*e000*/  LDL.LU R222, [R1+0x5c] ;  /* 0x00005c0001de7983 */ /* 0x000ea20000300800 */
[----:B------:R-:W-:-:S03]  /*e010*/  FMUL R0, R224, UR20 ;  /* 0x00000014e0007c20 */ /* 0x000fc60008400000 */
[----:B------:R0:W-:Y:S04]  /*e020*/  @!P6 STG.E.U8 desc[UR14][R30.64+0x59], R5 ;  /* 0x000059051e00e986 */ /* 0x0001e8000c10110e */
[----:B------:R-:W2:Y:S01]  /*e030*/  LDL.LU R224, [R1+0x60] ;  /* 0x0000600001e07983 */ /* 0x000ea20000300800 */
[----:B0-----:R-:W-:Y:S01]  /*e040*/  F2FP.SATFINITE.E5M2.F32.PACK_AB_MERGE_C R5, RZ, R0, RZ ;  /* 0x00000000ff05723e */ /* 0x001fe200048060ff */
[----:B---3--:R-:W-:Y:S02]  /*e050*/  FMUL R2, R225, UR20 ;  /* 0x00000014e1027c20 */ /* 0x008fe40008400000 */
[----:B------:R-:W3:Y:S01]  /*e060*/  LDL.LU R225, [R1+0x64] ;  /* 0x0000640001e17983 */ /* 0x000ee20000300800 */
[----:B----4-:R-:W-:-:S03]  /*e070*/  FMUL R3, R227, UR20 ;  /* 0x00000014e3037c20 */ /* 0x010fc60008400000 */
[----:B------:R-:W4:Y:S01]  /*e080*/  LDL.LU R227, [R1+0x68] ;  /* 0x0000680001e37983 */ /* 0x000f220000300800 */
[----:B------:R-:W-:-:S03]  /*e090*/  FMUL R0, R226, UR20 ;  /* 0x00000014e2007c20 */ /* 0x000fc60008400000 */
[----:B------:R-:W4:Y:S01]  /*e0a0*/  LDL.LU R226, [R1+0x6c] ;  /* 0x00006c0001e27983 */ /* 0x000f220000300800 */
[C---:B------:R-:W-:Y:S02]  /*e0b0*/  ISETP.LT.OR P5, PT, R42.reuse, 0x59, !P0 ;  /* 0x000000592a00780c */ /* 0x040fe400047a1670 */
[C---:B------:R-:W-:Y:S02]  /*e0c0*/  ISETP.LT.OR P2, PT, R42.reuse, 0x62, !P1 ;  /* 0x000000622a00780c */ /* 0x040fe40004f41670 */
[C---:B------:R-:W-:Y:S02]  /*e0d0*/  ISETP.LT.OR P3, PT, R42.reuse, 0x61, !P1 ;  /* 0x000000612a00780c */ /* 0x040fe40004f61670 */
[----:B------:R-:W-:-:S07]  /*e0e0*/  ISETP.LT.OR P6, PT, R42, 0x62, !P0 ;  /* 0x000000622a00780c */ /* 0x000fce00047c1670 */
[----:B------:R-:W-:Y:S01]  /*e0f0*/  @!P5 STG.E.U8 desc[UR14][R30.64+0x58], R11 ;  /* 0x0000580b1e00d986 */ /* 0x000fe2000c10110e */
[----:B------:R-:W-:-:S03]  /*e100*/  ISETP.LT.OR P5, PT, R42, 0x61, !P0 ;  /* 0x000000612a00780c */ /* 0x000fc600047a1670 */
[----:B------:R0:W-:Y:S01]  /*e110*/  @!P2 STG.E.U8 desc[UR14][R28.64+0x61], R9 ;  /* 0x000061091c00a986 */ /* 0x0001e2000c10110e */
[----:B------:R-:W-:-:S03]  /*e120*/  ISETP.LT.OR P2, PT, R42, 0x6a, !P1 ;  /* 0x0000006a2a00780c */ /* 0x000fc60004f41670 */
[----:B------:R1:W-:Y:S01]  /*e130*/  @!P3 STG.E.U8 desc[UR14][R28.64+0x60], R7 ;  /* 0x000060071c00b986 */ /* 0x0003e2000c10110e */
[----:B------:R-:W-:Y:S02]  /*e140*/  ISETP.LT.OR P3, PT, R42, 0x69, !P1 ;  /* 0x000000692a00780c */ /* 0x000fe40004f61670 */
[----:B------:R-:W-:Y:S01]  /*e150*/  F2FP.SATFINITE.E5M2.F32.PACK_AB_MERGE_C R13, RZ, R4, RZ ;  /* 0x00000004ff0d723e */ /* 0x000fe200048060ff */
[----:B------:R1:W-:Y:S01]  /*e160*/  @!P6 STG.E.U8 desc[UR14][R30.64+0x61], R5 ;  /* 0x000061051e00e986 */ /* 0x0003e2000c10110e */
[----:B0-----:R-:W-:-:S03]  /*e170*/  F2FP.SATFINITE.E5M2.F32.PACK_AB_MERGE_C R9, RZ, R3, RZ ;  /* 0x00000003ff09723e */ /* 0x001fc600048060ff */
[----:B------:R-:W-:Y:S01]  /*e180*/  @!P5 STG.E.U8 desc[UR14][R30.64+0x60], R13 ;  /* 0x0000600d1e00d986 */ /* 0x000fe2000c10110e */
[----:B-1----:R-:W-:-:S03]  /*e190*/  F2FP.SATFINITE.E5M2.F32.PACK_AB_MERGE_C R7, RZ, R2, RZ ;  /* 0x00000002ff07723e */ /* 0x002fc600048060ff */
[----:B------:R-:W-:Y:S01]  /*e1a0*/  @!P2 STG.E.U8 desc[UR14][R28.64+0x69], R9 ;  /* 0x000069091c00a986 */ /* 0x000fe2000c10110e */
[C---:B------:R-:W-:Y:S02]  /*e1b0*/  ISETP.LT.OR P5, PT, R42.reuse, 0x69, !P0 ;  /* 0x000000692a00780c */ /* 0x040fe400047a1670 */
[C---:B------:R-:W-:Y:S01]  /*e1c0*/  ISETP.LT.OR P6, PT, R42.reuse, 0x6a, !P0 ;  /* 0x0000006a2a00780c */ /* 0x040fe200047c1670 */
[----:B------:R0:W-:Y:S01]  /*e1d0*/  @!P3 STG.E.U8 desc[UR14][R28.64+0x68], R7 ;  /* 0x000068071c00b986 */ /* 0x0001e2000c10110e */
[----:B------:R-:W-:Y:S01]  /*e1e0*/  ISETP.LT.OR P2, PT, R42, 0x72, !P1 ;  /* 0x000000722a00780c */ /* 0x000fe20004f41670 */
[----:B------:R-:W-:Y:S01]  /*e1f0*/  FMUL R2, R218, UR20 ;  /* 0x00000014da027c20 */ /* 0x000fe20008400000 */
[----:B------:R-:W-:Y:S02]  /*e200*/  ISETP.LT.OR P3, PT, R42, 0x71, !P1 ;  /* 0x000000712a00780c */ /* 0x000fe40004f61670 */
[----:B------:R-:W-:Y:S02]  /*e210*/  F2FP.SATFINITE.E5M2.F32.PACK_AB_MERGE_C R11, RZ, R0, RZ ;  /* 0x00000000ff0b723e */ /* 0x000fe400048060ff */
[----:B------:R-:W-:-:S03]  /*e220*/  F2FP.SATFINITE.E5M2.F32.PACK_AB_MERGE_C R5, RZ, R2, RZ ;  /* 0x00000002ff05723e */ /* 0x000fc600048060ff */
[----:B------:R-:W-:Y:S01]  /*e230*/  @!P5 STG.E.U8 desc[UR14][R30.64+0x68], R11 ;  /* 0x0000680b1e00d986 */ /* 0x000fe2000c10110e */
[----:B------:R-:W-:-:S03]  /*e240*/  ISETP.LT.OR P5, PT, R42, 0x71, !P0 ;  /* 0x000000712a00780c */ /* 0x000fc600047a1670 */
[----:B------:R-:W-:Y:S01]  /*e250*/  @!P6 STG.E.U8 desc[UR14][R30.64+0x69], R5 ;  /* 0x000069051e00e986 */ /* 0x000fe2000c10110e */
[----:B------:R-:W-:Y:S01]  /*e260*/  ISETP.LT.OR P6, PT, R42, 0x72, !P0 ;  /* 0x000000722a00780c */ /* 0x000fe200047c1670 */
[----:B--2---:R-:W-:Y:S01]  /*e270*/  FMUL R0, R220, UR20 ;  /* 0x00000014dc007c20 */ /* 0x004fe20008400000 */
[----:B------:R-:W-:-:S04]  /*e280*/  FMUL R3, R221, UR20 ;  /* 0x00000014dd037c20 */ /* 0x000fc80008400000 */
[----:B0-----:R-:W-:Y:S02]  /*e290*/  F2FP.SATFINITE.E5M2.F32.PACK_AB_MERGE_C R7, RZ, R0, RZ ;  /* 0x00000000ff07723e */ /* 0x001fe400048060ff */
[----:B------:R-:W-:Y:S01]  /*e2a0*/  F2FP.SATFINITE.E5M2.F32.PACK_AB_MERGE_C R9, RZ, R3, RZ ;  /* 0x00000003ff09723e */ /* 0x000fe200048060ff */
[----:B------:R-:W-:Y:S02]  /*e2b0*/  FMUL R0, R223, UR20 ;  /* 0x00000014df007c20 */ /* 0x000fe40008400000 */
[----:B------:R0:W-:Y:S01]  /*e2c0*/  @!P3 STG.E.U8 desc[UR14][R28.64+0x70], R7 ;  /* 0x000070071c00b986 */ /* 0x0001e2000c10110e */
[----:B------:R-:W-:-:S03]  /*e2d0*/  ISETP.LT.OR P3, PT, R42, 0x79, !P0 ;  /* 0x000000792a00780c */ /* 0x000fc60004761670 */
[----:B------:R1:W-:Y:S01]  /*e2e0*/  @!P2 STG.E.U8 desc[UR14][R28.64+0x71], R9 ;  /* 0x000071091c00a986 */ /* 0x0003e2000c10110e */
[C---:B------:R-:W-:Y:S02]  /*e2f0*/  ISETP.LT.OR P2, PT, R42.reuse, 0x79, !P1 ;  /* 0x000000792a00780c */ /* 0x040fe40004f41670 */
[----:B------:R-:W-:Y:S02]  /*e300*/  ISETP.LT.OR P1, PT, R42, 0x7a, !P1 ;  /* 0x0000007a2a00780c */ /* 0x000fe40004f21670 */
[----:B------:R-:W-:Y:S01]  /*e310*/  F2FP.SATFINITE.E5M2.F32.PACK_AB_MERGE_C R13, RZ, R0, RZ ;  /* 0x00000000ff0d723e */ /* 0x000fe200048060ff */
[----:B------:R-:W-:Y:S01]  /*e320*/  FMUL R0, R222, UR20 ;  /* 0x00000014de007c20 */ /* 0x000fe20008400000 */
[----:B------:R-:W-:Y:S01]  /*e330*/  ISETP.LT.OR P0, PT, R42, 0x7a, !P0 ;  /* 0x0000007a2a00780c */ /* 0x000fe20004701670 */
[----:B------:R-:W-:-:S03]  /*e340*/  FMUL R2, R224, UR20 ;  /* 0x00000014e0027c20 */ /* 0x000fc60008400000 */
[----:B0-----:R-:W-:Y:S02]  /*e350*/  F2FP.SATFINITE.E5M2.F32.PACK_AB_MERGE_C R7, RZ, R0, RZ ;  /* 0x00000000ff07723e */ /* 0x001fe400048060ff */
[----:B-1----:R-:W-:Y:S01]  /*e360*/  F2FP.SATFINITE.E5M2.F32.PACK_AB_MERGE_C R9, RZ, R2, RZ ;  /* 0x00000002ff09723e */ /* 0x002fe200048060ff */
[----:B---3--:R-:W-:Y:S01]  /*e370*/  FMUL R3, R225, UR20 ;  /* 0x00000014e1037c20 */ /* 0x008fe20008400000 */
[----:B----4-:R-:W-:Y:S01]  /*e380*/  FMUL R4, R227, UR20 ;  /* 0x00000014e3047c20 */ /* 0x010fe20008400000 */
[----:B------:R-:W-:-:S03]  /*e390*/  FMUL R5, R226, UR20 ;  /* 0x00000014e2057c20 */ /* 0x000fc60008400000 */
[----:B------:R-:W-:Y:S02]  /*e3a0*/  F2FP.SATFINITE.E5M2.F32.PACK_AB_MERGE_C R3, RZ, R3, RZ ;  /* 0x00000003ff03723e */ /* 0x000fe400048060ff */
[----:B------:R-:W-:Y:S02]  /*e3b0*/  F2FP.SATFINITE.E5M2.F32.PACK_AB_MERGE_C R11, RZ, R4, RZ ;  /* 0x00000004ff0b723e */ /* 0x000fe400048060ff */
[----:B------:R-:W-:Y:S01]  /*e3c0*/  F2FP.SATFINITE.E5M2.F32.PACK_AB_MERGE_C R5, RZ, R5, RZ ;  /* 0x00000005ff05723e */ /* 0x000fe200048060ff */
[----:B------:R0:W-:Y:S04]  /*e3d0*/  @!P5 STG.E.U8 desc[UR14][R30.64+0x70], R13 ;  /* 0x0000700d1e00d986 */ /* 0x0001e8000c10110e */
[----:B------:R0:W-:Y:S04]  /*e3e0*/  @!P6 STG.E.U8 desc[UR14][R30.64+0x71], R7 ;  /* 0x000071071e00e986 */ /* 0x0001e8000c10110e */
[----:B------:R0:W-:Y:S04]  /*e3f0*/  @!P2 STG.E.U8 desc[UR14][R28.64+0x78], R9 ;  /* 0x000078091c00a986 */ /* 0x0001e8000c10110e */
[----:B------:R0:W-:Y:S04]  /*e400*/  @!P1 STG.E.U8 desc[UR14][R28.64+0x79], R3 ;  /* 0x000079031c009986 */ /* 0x0001e8000c10110e */
[----:B------:R0:W-:Y:S04]  /*e410*/  @!P3 STG.E.U8 desc[UR14][R30.64+0x78], R11 ;  /* 0x0000780b1e00b986 */ /* 0x0001e8000c10110e */
[----:B------:R0:W-:Y:S02]  /*e420*/  @!P0 STG.E.U8 desc[UR14][R30.64+0x79], R5 ;  /* 0x000079051e008986 */ /* 0x0001e4000c10110e */
.L_x_289:
[----:B------:R-:W-:Y:S05]  /*e430*/  BSYNC B0 ;  /* 0x0000000000007941 */ /* 0x000fea0003800000 */
.L_x_31:
[----:B0----5:R-:W2:Y:S04]  /*e440*/  LDL.LU R3, [R1+0x70] ;  /* 0x0000700001037983 */ /* 0x021ea80000300800 */
[----:B------:R-:W2:Y:S01]  /*e450*/  LDL.LU R2, [R1+0x74] ;  /* 0x0000740001027983 */ /* 0x000ea20000300800 */
[----:B------:R-:W-:Y:S01]  /*e460*/  ULDC UR6, c[0x0][0xc] ;  /* 0x0000030000067ab9 */ /* 0x000fe20000000800 */
[----:B------:R-:W-:Y:S01]  /*e470*/  ULDC UR7, c[0x0][0x10] ;  /* 0x0000040000077ab9 */ /* 0x000fe20000000800 */
[----:B------:R-:W2:Y:S01]  /*e480*/  LDC R5, c[0x0][0x14] ;  /* 0x00000500ff057b82 */ /* 0x000ea20000000800 */
[----:B------:R-:W-:Y:S01]  /*e490*/  UIMAD.WIDE.U32 UR6, UR6, UR7, URZ ;  /* 0x00000007060672a5 */ /* 0x000fe2000f8e003f */
[----:B------:R-:W-:Y:S01]  /*e4a0*/  PRMT R0, RZ, 0x7610, R0 ;  /* 0x00007610ff007816 */ /* 0x000fe20000000000 */
[----:B------:R-:W-:-:S04]  /*e4b0*/  UMOV UR12, 0xffffffff ;  /* 0xffffffff000c7882 */ /* 0x000fc80000000000 */
[----:B--2---:R-:W-:-:S04]  /*e4c0*/  IMAD.WIDE.U32 R2, R5, UR6, R2 ;  /* 0x0000000605027c25 */ /* 0x004fc8000f8e0002 */
[----:B------:R-:W-:Y:S01]  /*e4d0*/  IMAD R5, R5, UR7, RZ ;  /* 0x0000000705057c24 */ /* 0x000fe2000f8e02ff */
[----:B------:R-:W-:Y:S01]  /*e4e0*/  ULDC.64 UR6, c[0x0][0x650] ;  /* 0x0001940000067ab9 */ /* 0x000fe20000000a00 */
[----:B------:R-:W-:Y:S01]  /*e4f0*/  IMAD.MOV.U32 R19, RZ, RZ, R2 ;  /* 0x000000ffff137224 */ /* 0x000fe200078e0002 */
[----:B------:R-:W-:Y:S01]  /*e500*/  ISETP.GE.U32.AND P0, PT, R2, UR6, PT ;  /* 0x0000000602007c0c */ /* 0x000fe2000bf06070 */
[----:B------:R-:W-:Y:S02]  /*e510*/  IMAD.IADD R22, R3, 0x1, R5 ;  /* 0x0000000103167824 */ /* 0x000fe400078e0205 */
[----:B------:R-:W-:-:S03]  /*e520*/  IMAD.MOV.U32 R2, RZ, RZ, -0x1 ;  /* 0xffffffffff027424 */ /* 0x000fc600078e00ff */
[----:B------:R0:W-:Y:S01]  /*e530*/  STL [R1+0x70], R22 ;  /* 0x0000701601007387 */ /* 0x0001e20000100800 */
[----:B------:R-:W-:-:S03]  /*e540*/  ISETP.GE.U32.AND.EX P0, PT, R22, UR7, PT, P0 ;  /* 0x0000000716007c0c */ /* 0x000fc6000bf06100 */
[----:B------:R0:W-:Y:S04]  /*e550*/  STL [R1+0x74], R19 ;  /* 0x0000741301007387 */ /* 0x0001e80000100800 */
[----:B------:R0:W-:Y:S06]  /*e560*/  STL [R1+0x78], R2 ;  /* 0x0000780201007387 */ /* 0x0001ec0000100800 */
[----:B------:R-:W-:Y:S05]  /*e570*/  @P0 BRA `(.L_x_290) ;  /* 0x00000004006c0947 */ /* 0x000fea0003800000 */
[----:B------:R-:W2:Y:S01]  /*e580*/  S2R R14, SR_CTAID.X ;  /* 0x00000000000e7919 */ /* 0x000ea20000002500 */
[----:B------:R-:W5:Y:S01]  /*e590*/  LDC.64 R8, c[0x0][0x628] ;  /* 0x00018a00ff087b82 */ /* 0x000f620000000a00 */
[----:B------:R-:W-:Y:S01]  /*e5a0*/  ULDC UR6, c[0x0][0x150] ;  /* 0x0000540000067ab9 */ /* 0x000fe20000000800 */
[----:B------:R-:W-:Y:S01]  /*e5b0*/  IMAD.MOV.U32 R6, RZ, RZ, R19 ;  /* 0x000000ffff067224 */ /* 0x000fe200078e0013 */
[----:B------:R-:W0:Y:S01]  /*e5c0*/  S2R R16, SR_CTAID.Y ;  /* 0x0000000000107919 */ /* 0x000e220000002600 */
[----:B------:R-:W-:-:S04]  /*e5d0*/  IMAD.MOV.U32 R7, RZ, RZ, R22 ;  /* 0x000000ffff077224 */ /* 0x000fc800078e0016 */
[----:B------:R-:W0:Y:S08]  /*e5e0*/  LDC R17, c[0x0][0x144] ;  /* 0x00005100ff117b82 */ /* 0x000e300000000800 */
[----:B------:R-:W0:Y:S08]  /*e5f0*/  LDC R10, c[0x0][0x630] ;  /* 0x00018c00ff0a7b82 */ /* 0x000e300000000800 */
[----:B------:R-:W0:Y:S01]  /*e600*/  LDC.64 R12, c[0x0][0x620] ;  /* 0x00018800ff0c7b82 */ /* 0x000e220000000a00 */
[----:B-----5:R-:W-:-:S04]  /*e610*/  ISETP.NE.U32.AND P0, PT, R8, RZ, PT ;  /* 0x000000ff0800720c */ /* 0x020fc80003f05070 */
[----:B------:R-:W-:Y:S02]  /*e620*/  ISETP.NE.AND.EX P0, PT, R9, RZ, PT, P0 ;  /* 0x000000ff0900720c */ /* 0x000fe40003f05300 */
[----:B--2---:R-:W-:-:S05]  /*e630*/  I2FP.F32.U32 R0, R14 ;  /* 0x0000000e00007245 */ /* 0x004fca0000201000 */
[----:B------:R-:W-:-:S04]  /*e640*/  FMUL R0, R0, UR6 ;  /* 0x0000000600007c20 */ /* 0x000fc80008400000 */
[----:B------:R2:W0:Y:S02]  /*e650*/  F2I.U32.TRUNC.NTZ R15, R0 ;  /* 0x00000000000f7305 */ /* 0x000424000020f000 */
[----:B------:R-:W-:Y:S05]  /*e660*/  @!P0 BRA `(.L_x_291) ;  /* 0x0000000000288947 */ /* 0x000fea0003800000 */
[----:B--2---:R-:W2:Y:S02]  /*e670*/  LDC R0, c[0x0][0x634] ;  /* 0x00018d00ff007b82 */ /* 0x004ea40000000800 */
[----:B--2---:R-:W-:-:S05]  /*e680*/  IADD3 R7, P0, R19, R0, RZ ;  /* 0x0000000013077210 */ /* 0x004fca0007f1e0ff */
[----:B------:R-:W-:-:S04]  /*e690*/  IMAD.X R11, RZ, RZ, R22, P0 ;  /* 0x000000ffff0b7224 */ /* 0x000fc800000e0616 */
[----:B0-----:R-:W-:-:S04]  /*e6a0*/  IMAD.WIDE.U32 R2, R11, R8, RZ ;  /* 0x000000080b027225 */ /* 0x001fc800078e00ff */
[----:B------:R-:W-:-:S04]  /*e6b0*/  IMAD.WIDE.U32 R4, P0, R7, R9, R2 ;  /* 0x0000000907047225 */ /* 0x000fc80007800002 */
[----:B------:R-:W-:-:S04]  /*e6c0*/  IMAD.WIDE.U32 R2, R7, R8, RZ ;  /* 0x0000000807027225 */ /* 0x000fc800078e00ff */
[----:B------:R-:W-:Y:S01]  /*e6d0*/  IMAD.X R7, RZ, RZ, RZ, P0 ;  /* 0x000000ffff077224 */ /* 0x000fe200000e06ff */
[----:B------:R-:W-:Y:S01]  /*e6e0*/  IADD3 RZ, P0, R3, R4, RZ ;  /* 0x0000000403ff7210 */ /* 0x000fe20007f1e0ff */
[----:B------:R-:W-:-:S04]  /*e6f0*/  IMAD.MOV.U32 R6, RZ, RZ, R5 ;  /* 0x000000ffff067224 */ /* 0x000fc800078e0005 */
[----:B------:R-:W-:-:S08]  /*e700*/  IMAD.WIDE.U32.X R6, R11, R9, R6, P0 ;  /* 0x000000090b067225 */ /* 0x000fd000000e0406 */
.L_x_291:
[-CC-:B0-----:R-:W-:Y:S01]  /*e710*/  SHF.R.U64 R24, R6, R10.reuse, R7.reuse ;  /* 0x0000000a06187219 */ /* 0x181fe20000001207 */
[----:B------:R-:W0:Y:S01]  /*e720*/  LDC.64 R20, c[0x0][0x640] ;  /* 0x00019000ff147b82 */ /* 0x000e220000000a00 */
[----:B--2---:R-:W-:Y:S01]  /*e730*/  SHF.R.U32.HI R0, RZ, R10, R7 ;  /* 0x0000000aff007219 */ /* 0x004fe20000011607 */
[----:B------:R-:W-:Y:S01]  /*e740*/  IMAD.MOV.U32 R2, RZ, RZ, R19 ;  /* 0x000000ffff027224 */ /* 0x000fe200078e0013 */
[----:B------:R-:W-:Y:S01]  /*e750*/  IADD3 R5, P0, RZ, -R24, RZ ;  /* 0x80000018ff057210 */ /* 0x000fe20007f1e0ff */
[----:B------:R-:W-:Y:S01]  /*e760*/  IMAD.MOV R15, RZ, RZ, -R15 ;  /* 0x000000ffff0f7224 */ /* 0x000fe200078e0a0f */
[----:B------:R-:W-:Y:S01]  /*e770*/  ULDC UR6, c[0x0][0x154] ;  /* 0x0000550000067ab9 */ /* 0x000fe20000000800 */
[----:B------:R-:W-:Y:S02]  /*e780*/  IMAD.MOV.U32 R7, RZ, RZ, 0x1 ;  /* 0x00000001ff077424 */ /* 0x000fe400078e00ff */
[----:B------:R-:W2:Y:S01]  /*e790*/  LDC R4, c[0x0][0x618] ;  /* 0x00018600ff047b82 */ /* 0x000ea20000000800 */
[----:B------:R-:W-:-:S02]  /*e7a0*/  IMAD.X R3, RZ, RZ, ~R0, P0 ;  /* 0x000000ffff037224 */ /* 0x000fc400000e0e00 */
[----:B------:R-:W-:Y:S02]  /*e7b0*/  IMAD R15, R17, R15, R14 ;  /* 0x0000000f110f7224 */ /* 0x000fe400078e020e */
[-C--:B------:R-:W-:Y:S02]  /*e7c0*/  IMAD R0, R3, R12.reuse, RZ ;  /* 0x0000000c03007224 */ /* 0x080fe400078e02ff */
[----:B------:R-:W-:Y:S01]  /*e7d0*/  IMAD.MOV.U32 R3, RZ, RZ, R22 ;  /* 0x000000ffff037224 */ /* 0x000fe200078e0016 */
[----:B------:R-:W5:Y:S01]  /*e7e0*/  LDC R6, c[0x0][0x608] ;  /* 0x00018200ff067b82 */ /* 0x000f620000000800 */
[----:B------:R-:W-:-:S04]  /*e7f0*/  IMAD.WIDE.U32 R2, R5, R12, R2 ;  /* 0x0000000c05027225 */ /* 0x000fc800078e0002 */
[----:B------:R-:W-:-:S03]  /*e800*/  IMAD R5, R5, R13, R0 ;  /* 0x0000000d05057224 */ /* 0x000fc600078e0200 */
[----:B------:R-:W1:Y:S01]  /*e810*/  LDC R18, c[0x0][0x658] ;  /* 0x00019600ff127b82 */ /* 0x000e620000000800 */
[----:B------:R-:W-:Y:S01]  /*e820*/  I2FP.F32.U32 R0, R16 ;  /* 0x0000001000007245 */ /* 0x000fe20000201000 */
[----:B------:R-:W-:Y:S01]  /*e830*/  IMAD.IADD R3, R3, 0x1, R5 ;  /* 0x0000000103037824 */ /* 0x000fe200078e0205 */
[----:B0-----:R-:W-:Y:S01]  /*e840*/  ISETP.NE.U32.AND P0, PT, R20, RZ, PT ;  /* 0x000000ff1400720c */ /* 0x001fe20003f05070 */
[----:B------:R-:W-:Y:S02]  /*e850*/  IMAD.MOV.U32 R5, RZ, RZ, -0x1 ;  /* 0xffffffffff057424 */ /* 0x000fe400078e00ff */
[----:B------:R-:W-:Y:S02]  /*e860*/  FMUL R0, R0, UR6 ;  /* 0x0000000600007c20 */ /* 0x000fe40008400000 */
[----:B------:R-:W0:Y:S01]  /*e870*/  LDC R13, c[0x0][0x148] ;  /* 0x00005200ff0d7b82 */ /* 0x000e220000000800 */
[----:B--2---:R-:W-:Y:S01]  /*e880*/  SHF.R.U64 R10, R2, R4, R3 ;  /* 0x00000004020a7219 */ /* 0x004fe20000001203 */
[----:B------:R2:W0:Y:S01]  /*e890*/  F2I.U32.TRUNC.NTZ R12, R0 ;  /* 0x00000000000c7305 */ /* 0x000422000020f000 */
[----:B------:R-:W-:-:S02]  /*e8a0*/  ISETP.NE.AND.EX P0, PT, R21, RZ, PT, P0 ;  /* 0x000000ff1500720c */ /* 0x000fc40003f05300 */
[----:B------:R-:W-:-:S03]  /*e8b0*/  SHF.R.U32.HI R3, RZ, R4, R3 ;  /* 0x00000004ff037219 */ /* 0x000fc60000011603 */
[----:B------:R-:W0:Y:S01]  /*e8c0*/  LDC R14, c[0x0][0x600] ;  /* 0x00018000ff0e7b82 */ /* 0x000e220000000800 */
[-CC-:B-----5:R-:W-:Y:S02]  /*e8d0*/  SHF.R.U64 R8, R10, R6.reuse, R3.reuse ;  /* 0x000000060a087219 */ /* 0x1a0fe40000001203 */
[----:B------:R-:W-:-:S05]  /*e8e0*/  SHF.R.U32.HI R3, RZ, R6, R3 ;  /* 0x00000006ff037219 */ /* 0x000fca0000011603 */
[----:B------:R-:W0:Y:S01]  /*e8f0*/  LDC R19, c[0x0][0x648] ;  /* 0x00019200ff137b82 */ /* 0x000e220000000800 */
[-CC-:B-1----:R-:W-:Y:S02]  /*e900*/  SHF.R.U64 R11, R8, R18.reuse, R3.reuse ;  /* 0x00000012080b7219 */ /* 0x182fe40000001203 */
[-C--:B------:R-:W-:Y:S02]  /*e910*/  SHF.L.U32 R5, R5, R18.reuse, RZ ;  /* 0x0000001205057219 */ /* 0x080fe400000006ff */
[-C--:B------:R-:W-:Y:S01]  /*e920*/  SHF.R.U32.HI R3, RZ, R18.reuse, R3 ;  /* 0x00000012ff037219 */ /* 0x080fe20000011603 */
[----:B------:R-:W-:Y:S01]  /*e930*/  IMAD.MOV.U32 R2, RZ, RZ, R11 ;  /* 0x000000ffff027224 */ /* 0x000fe200078e000b */
[----:B------:R-:W-:Y:S01]  /*e940*/  SHF.L.U32 R40, R7, R18, RZ ;  /* 0x0000001207287219 */ /* 0x000fe200000006ff */
[----:B------:R-:W1:Y:S01]  /*e950*/  LDC R22, c[0x0][0x638] ;  /* 0x00018e00ff167b82 */ /* 0x000e620000000800 */
[----:B------:R-:W-:-:S07]  /*e960*/  LOP3.LUT R17, RZ, R5, RZ, 0x33, !PT ;  /* 0x00000005ff117212 */ /* 0x000fce00078e33ff */
[----:B------:R-:W0:Y:S01]  /*e970*/  LDC R23, c[0x0][0x610] ;  /* 0x00018400ff177b82 */ /* 0x000e220000000800 */
[----:B--2---:R-:W-:Y:S05]  /*e980*/  @!P0 BRA `(.L_x_292) ;  /* 0x0000000000288947 */ /* 0x004fea0003800000 */
[----:B------:R-:W2:Y:S02]  /*e990*/  LDC R0, c[0x0][0x64c] ;  /* 0x00019300ff007b82 */ /* 0x000ea40000000800 */
[----:B--2---:R-:W-:-:S05]  /*e9a0*/  IADD3 R7, P0, R11, R0, RZ ;  /* 0x000000000b077210 */ /* 0x004fca0007f1e0ff */
        /* <DEDUP_REMOVED lines=8> */
.L_x_292:
[----:B0-----:R-:W-:Y:S01]  /*ea30*/  SHF.R.U64 R0, R2, R19, R3 ;  /* 0x0000001302007219 */ /* 0x001fe20000001203 */
[----:B------:R-:W-:Y:S01]  /*ea40*/  VIADD R3, R14, 0xffffffff ;  /* 0xffffffff0e037836 */ /* 0x000fe20000000000 */
[----:B------:R-:W-:Y:S01]  /*ea50*/  LOP3.LUT R5, R8, R17, RZ, 0xc0, !PT ;  /* 0x0000001108057212 */ /* 0x000fe200078ec0ff */
[----:B------:R-:W-:Y:S01]  /*ea60*/  IMAD.MOV R12, RZ, RZ, -R12 ;  /* 0x000000ffff0c7224 */ /* 0x000fe200078e0a0c */
[----:B------:R-:W-:Y:S01]  /*ea70*/  R2UR UR12, R24 ;  /* 0x00000000180c72ca */ /* 0x000fe200000e0000 */
[----:B------:R-:W-:Y:S01]  /*ea80*/  IMAD.MOV R2, RZ, RZ, -R0 ;  /* 0x000000ffff027224 */ /* 0x000fe200078e0a00 */
[----:B------:R-:W-:Y:S01]  /*ea90*/  LOP3.LUT R3, R10, R3, RZ, 0xc0, !PT ;  /* 0x000000030a037212 */ /* 0x000fe200078ec0ff */
[----:B------:R-:W-:Y:S02]  /*eaa0*/  IMAD R40, R40, R0, R5 ;  /* 0x0000000028287224 */ /* 0x000fe400078e0205 */
[----:B------:R-:W-:Y:S02]  /*eab0*/  @P4 IMAD R15, R13, R12, R16 ;  /* 0x0000000c0d0f4224 */ /* 0x000fe400078e0210 */
[----:B-1----:R-:W-:-:S02]  /*eac0*/  IMAD R0, R2, R22, R11 ;  /* 0x0000001602007224 */ /* 0x002fc400078e020b */
[----:B------:R-:W-:Y:S02]  /*ead0*/  IMAD R40, R40, R23, R15 ;  /* 0x0000001728287224 */ /* 0x000fe400078e020f */
[----:B------:R-:W-:Y:S02]  /*eae0*/  IMAD R3, R0, R14, R3 ;  /* 0x0000000e00037224 */ /* 0x000fe400078e0203 */
[----:B------:R-:W-:-:S03]  /*eaf0*/  IMAD.MOV.U32 R0, RZ, RZ, 0x1 ;  /* 0x00000001ff007424 */ /* 0x000fc600078e00ff */
[----:B------:R-:W-:Y:S02]  /*eb00*/  SEL R2, R3, R40, !P4 ;  /* 0x0000002803027207 */ /* 0x000fe40006000000 */
[----:B------:R-:W-:-:S03]  /*eb10*/  SEL R40, R40, R3, !P4 ;  /* 0x0000000328287207 */ /* 0x000fc60006000000 */
[----:B------:R2:W-:Y:S04]  /*eb20*/  STL [R1+0x78], R2 ;  /* 0x0000780201007387 */ /* 0x0005e80000100800 */
.L_x_290:
[----:B------:R-:W-:Y:S01]  /*eb30*/  UIADD3 UR5, UR9, UR5, URZ ;  /* 0x0000000509057290 */ /* 0x000fe2000fffe03f */
[----:B------:R0:W-:Y:S01]  /*eb40*/  STL [R1+0x7c], R40 ;  /* 0x00007c2801007387 */ /* 0x0001e20000100800 */
[----:B------:R-:W-:Y:S02]  /*eb50*/  LOP3.LUT P0, RZ, R0, 0xff, RZ, 0xc0, !PT ;  /* 0x000000ff00ff7812 */ /* 0x000fe4000780c0ff */
[----:B------:R-:W-:Y:S02]  /*eb60*/  USHF.R.U32.HI UR6, URZ, 0x2, UR5 ;  /* 0x000000023f067899 */ /* 0x000fe40008011605 */
[----:B------:R-:W-:Y:S02]  /*eb70*/  UISETP.GT.U32.AND UP0, UPT, UR5, 0x3, UPT ;  /* 0x000000030500788c */ /* 0x000fe4000bf04070 */
[----:B------:R-:W-:Y:S02]  /*eb80*/  ULOP3.LUT UR6, UR6, 0x1, URZ, 0xc0, !UPT ;  /* 0x0000000106067892 */ /* 0x000fe4000f8ec03f */
[----:B------:R-:W-:-:S02]  /*eb90*/  UISETP.LT.U32.AND UP0, UPT, UR9, 0x4, UP0 ;  /* 0x000000040900788c */ /* 0x000fc40008701070 */
[----:B------:R-:W-:Y:S02]  /*eba0*/  UISETP.NE.U32.AND UP1, UPT, UR6, 0x1, UPT ;  /* 0x000000010600788c */ /* 0x000fe4000bf25070 */
[----:B------:R-:W-:Y:S02]  /*ebb0*/  USEL UR7, URZ, 0x1, !UP0 ;  /* 0x000000013f077887 */ /* 0x000fe4000c000000 */
[----:B------:R-:W-:Y:S02]  /*ebc0*/  UISETP.GT.U32.AND UP1, UPT, UR9, 0x3, !UP1 ;  /* 0x000000030900788c */ /* 0x000fe4000cf24070 */
[----:B------:R-:W-:Y:S02]  /*ebd0*/  ULOP3.LUT UR5, UR5, 0x3, URZ, 0xc0, !UPT ;  /* 0x0000000305057892 */ /* 0x000fe4000f8ec03f */
[----:B------:R-:W-:-:S04]  /*ebe0*/  USEL UR6, URZ, 0x1, !UP1 ;  /* 0x000000013f067887 */ /* 0x000fc8000c800000 */
[----:B------:R-:W-:Y:S01]  /*ebf0*/  ULOP3.LUT UR4, UR6, UR4, UR7, 0x96, !UPT ;  /* 0x0000000406047292 */ /* 0x000fe2000f8e9607 */
[----:B0-----:R-:W-:Y:S11]  /*ec00*/  @P0 BRA `(.L_x_293) ;  /* 0xffffff2400040947 */ /* 0x001ff6000383ffff */
[----:B------:R-:W-:Y:S05]  /*ec10*/  EXIT ;  /* 0x000000000000794d */ /* 0x000fea0003800000 */
.L_x_3:
[----:B------:R-:W2:Y:S01]  /*ec20*/  LDL R16, [R1+0x74] ;  /* 0x0000740001107983 */ /* 0x000ea20000100800 */
[----:B------:R-:W-:-:S03]  /*ec30*/  ULDC.64 UR4, c[0x0][0x650] ;  /* 0x0001940000047ab9 */ /* 0x000fc60000000a00 */
[----:B------:R-:W3:Y:S01]  /*ec40*/  LDL R17, [R1+0x70] ;  /* 0x0000700001117983 */ /* 0x000ee20000100800 */
[----:B------:R-:W-:Y:S01]  /*ec50*/  PRMT R4, RZ, 0x7610, R4 ;  /* 0x00007610ff047816 */ /* 0x000fe20000000004 */
[----:B------:R-:W-:Y:S02]  /*ec60*/  IMAD.MOV.U32 R5, RZ, RZ, -0x1 ;  /* 0xffffffffff057424 */ /* 0x000fe400078e00ff */
[----:B------:R-:W-:Y:S02]  /*ec70*/  IMAD.MOV.U32 R6, RZ, RZ, -0x1 ;  /* 0xffffffffff067424 */ /* 0x000fe400078e00ff */
[----:B------:R-:W-:Y:S01]  /*ec80*/  IMAD.MOV.U32 R11, RZ, RZ, -0x1 ;  /* 0xffffffffff0b7424 */ /* 0x000fe200078e00ff */
[----:B--2---:R-:W-:-:S04]  /*ec90*/  ISETP.GE.U32.AND P0, PT, R16, UR4, PT ;  /* 0x0000000410007c0c */ /* 0x004fc8000bf06070 */
[----:B---3--:R-:W-:-:S13]  /*eca0*/  ISETP.GE.U32.AND.EX P0, PT, R17, UR5, PT, P0 ;  /* 0x0000000511007c0c */ /* 0x008fda000bf06100 */
[----:B------:R-:W-:Y:S05]  /*ecb0*/  @P0 BRA `(.L_x_294) ;  /* 0x00000004005c0947 */ /* 0x000fea0003800000 */
        /* <DEDUP_REMOVED lines=18> */
.L_x_295:
[-CC-:B------:R-:W-:Y:S01]  /*ede0*/  SHF.R.U64 R11, R8, R12.reuse, R9.reuse ;  /* 0x0000000c080b7219 */ /* 0x180fe20000001209 */
[----:B------:R-:W0:Y:S01]  /*edf0*/  LDC.64 R20, c[0x0][0x640] ;  /* 0x00019000ff147b82 */ /* 0x000e220000000a00 */
[----:B------:R-:W-:Y:S01]  /*ee00*/  SHF.R.U32.HI R3, RZ, R12, R9 ;  /* 0x0000000cff037219 */ /* 0x000fe20000011609 */
[----:B------:R-:W-:Y:S01]  /*ee10*/  ULDC UR4, c[0x0][0x150] ;  /* 0x0000540000047ab9 */ /* 0x000fe20000000800 */
[----:B------:R-:W-:Y:S01]  /*ee20*/  IADD3 R7, P0, RZ, -R11, RZ ;  /* 0x8000000bff077210 */ /* 0x000fe20007f1e0ff */
[----:B------:R-:W-:Y:S01]  /*ee30*/  IMAD.MOV.U32 R4, RZ, RZ, R16 ;  /* 0x000000ffff047224 */ /* 0x000fe200078e0010 */
[----:B------:R-:W-:Y:S01]  /*ee40*/  I2FP.F32.U32 R6, R2 ;  /* 0x0000000200067245 */ /* 0x000fe20000201000 */
[----:B------:R-:W-:Y:S02]  /*ee50*/  IMAD.MOV.U32 R5, RZ, RZ, R17 ;  /* 0x000000ffff057224 */ /* 0x000fe400078e0011 */
[----:B------:R-:W1:Y:S01]  /*ee60*/  LDC R10, c[0x0][0x618] ;  /* 0x00018600ff0a7b82 */ /* 0x000e620000000800 */
[----:B------:R-:W-:-:S02]  /*ee70*/  IMAD.X R3, RZ, RZ, ~R3, P0 ;  /* 0x000000ffff037224 */ /* 0x000fc400000e0e03 */
[----:B------:R-:W-:Y:S01]  /*ee80*/  FMUL R9, R6, UR4 ;  /* 0x0000000406097c20 */ /* 0x000fe20008400000 */
[----:B------:R-:W-:Y:S01]  /*ee90*/  IMAD.WIDE.U32 R4, R7, R14, R4 ;  /* 0x0000000e07047225 */ /* 0x000fe200078e0004 */
[----:B------:R-:W-:-:S03]  /*eea0*/  ULDC UR4, c[0x0][0x154] ;  /* 0x0000550000047ab9 */ /* 0x000fc60000000800 */
[----:B------:R-:W-:Y:S01]  /*eeb0*/  IMAD R6, R3, R14, RZ ;  /* 0x0000000e03067224 */ /* 0x000fe200078e02ff */
[----:B------:R-:W2:Y:S01]  /*eec0*/  LDC R13, c[0x0][0x144] ;  /* 0x00005100ff0d7b82 */ /* 0x000ea20000000800 */
[----:B------:R-:W3:Y:S02]  /*eed0*/  F2I.U32.TRUNC.NTZ R9, R9 ;  /* 0x0000000900097305 */ /* 0x000ee4000020f000 */
[----:B------:R-:W-:Y:S02]  /*eee0*/  IMAD R3, R7, R15, R6 ;  /* 0x0000000f07037224 */ /* 0x000fe400078e0206 */
[----:B------:R-:W-:Y:S02]  /*eef0*/  IMAD.MOV.U32 R6, RZ, RZ, -0x1 ;  /* 0xffffffffff067424 */ /* 0x000fe400078e00ff */
[----:B------:R-:W-:Y:S01]  /*ef00*/  IMAD.IADD R3, R5, 0x1, R3 ;  /* 0x0000000105037824 */ /* 0x000fe200078e0203 */
[----:B------:R-:W4:Y:S01]  /*ef10*/  LDC R12, c[0x0][0x608] ;  /* 0x00018200ff0c7b82 */ /* 0x000f220000000800 */
[----:B------:R-:W-:-:S02]  /*ef20*/  I2FP.F32.U32 R5, R0 ;  /* 0x0000000000057245 */ /* 0x000fc40000201000 */
[----:B0-----:R-:W-:-:S03]  /*ef30*/  ISETP.NE.U32.AND P0, PT, R20, RZ, PT ;  /* 0x000000ff1400720c */ /* 0x001fc60003f05070 */
[----:B------:R-:W-:Y:S01]  /*ef40*/  FMUL R5, R5, UR4 ;  /* 0x0000000405057c20 */ /* 0x000fe20008400000 */
[----:B------:R-:W-:Y:S01]  /*ef50*/  ISETP.NE.AND.EX P0, PT, R21, RZ, PT, P0 ;  /* 0x000000ff1500720c */ /* 0x000fe20003f05300 */
[----:B------:R-:W0:Y:S01]  /*ef60*/  LDC R7, c[0x0][0x658] ;  /* 0x00019600ff077b82 */ /* 0x000e220000000800 */
[-C--:B-1----:R-:W-:Y:S01]  /*ef70*/  SHF.R.U64 R8, R4, R10.reuse, R3 ;  /* 0x0000000a04087219 */ /* 0x082fe20000001203 */
[----:B---3--:R-:W-:Y:S01]  /*ef80*/  IMAD.MOV R4, RZ, RZ, -R9 ;  /* 0x000000ffff047224 */ /* 0x008fe200078e0a09 */
[----:B------:R-:W-:Y:S02]  /*ef90*/  SHF.R.U32.HI R3, RZ, R10, R3 ;  /* 0x0000000aff037219 */ /* 0x000fe40000011603 */
[----:B------:R1:W3:Y:S03]  /*efa0*/  F2I.U32.TRUNC.NTZ R10, R5 ;  /* 0x00000005000a7305 */ /* 0x0002e6000020f000 */
[----:B------:R-:W1:Y:S01]  /*efb0*/  LDC R17, c[0x0][0x148] ;  /* 0x00005200ff117b82 */ /* 0x000e620000000800 */
[----:B--2---:R-:W-:-:S02]  /*efc0*/  IMAD R19, R13, R4, R2 ;  /* 0x000000040d137224 */ /* 0x004fc400078e0202 */
[----:B------:R-:W-:-:S05]  /*efd0*/  IMAD.MOV.U32 R4, RZ, RZ, 0x1 ;  /* 0x00000001ff047424 */ /* 0x000fca00078e00ff */
[----:B------:R-:W2:Y:S01]  /*efe0*/  LDC R14, c[0x0][0x600] ;  /* 0x00018000ff0e7b82 */ /* 0x000ea20000000800 */
[-CC-:B----4-:R-:W-:Y:S02]  /*eff0*/  SHF.R.U64 R13, R8, R12.reuse, R3.reuse ;  /* 0x0000000c080d7219 */ /* 0x190fe40000001203 */
[----:B------:R-:W-:-:S05]  /*f000*/  SHF.R.U32.HI R2, RZ, R12, R3 ;  /* 0x0000000cff027219 */ /* 0x000fca0000011603 */
[----:B------:R-:W4:Y:S01]  /*f010*/  LDC R16, c[0x0][0x648] ;  /* 0x00019200ff107b82 */ /* 0x000f220000000800 */
[-CC-:B0-----:R-:W-:Y:S02]  /*f020*/  SHF.R.U64 R15, R13, R7.reuse, R2.reuse ;  /* 0x000000070d0f7219 */ /* 0x181fe40000001202 */
[-C--:B------:R-:W-:Y:S02]  /*f030*/  SHF.L.U32 R6, R6, R7.reuse, RZ ;  /* 0x0000000706067219 */ /* 0x080fe400000006ff */
[-C--:B------:R-:W-:Y:S01]  /*f040*/  SHF.R.U32.HI R3, RZ, R7.reuse, R2 ;  /* 0x00000007ff037219 */ /* 0x080fe20000011602 */
[----:B------:R-:W-:Y:S01]  /*f050*/  IMAD.MOV.U32 R2, RZ, RZ, R15 ;  /* 0x000000ffff027224 */ /* 0x000fe200078e000f */
[----:B------:R-:W-:Y:S01]  /*f060*/  SHF.L.U32 R12, R4, R7, RZ ;  /* 0x00000007040c7219 */ /* 0x000fe200000006ff */
[----:B------:R-:W0:Y:S01]  /*f070*/  LDC R18, c[0x0][0x638] ;  /* 0x00018e00ff127b82 */ /* 0x000e220000000800 */
[----:B------:R-:W-:-:S07]  /*f080*/  LOP3.LUT R22, RZ, R6, RZ, 0x33, !PT ;  /* 0x00000006ff167212 */ /* 0x000fce00078e33ff */
        /* <DEDUP_REMOVED lines=12> */
.L_x_296:
[----:B----4-:R-:W-:Y:S01]  /*f150*/  SHF.R.U64 R3, R2, R16, R3 ;  /* 0x0000001002037219 */ /* 0x010fe20000001203 */
[----:B--2---:R-:W-:Y:S01]  /*f160*/  VIADD R5, R14, 0xffffffff ;  /* 0xffffffff0e057836 */ /* 0x004fe20000000000 */
[----:B------:R-:W-:Y:S01]  /*f170*/  LOP3.LUT R2, R13, R22, RZ, 0xc0, !PT ;  /* 0x000000160d027212 */ /* 0x000fe200078ec0ff */
[----:B------:R-:W-:Y:S02]  /*f180*/  IMAD.MOV R10, RZ, RZ, -R10 ;  /* 0x000000ffff0a7224 */ /* 0x000fe400078e0a0a */
[----:B------:R-:W-:Y:S02]  /*f190*/  IMAD.MOV R4, RZ, RZ, -R3 ;  /* 0x000000ffff047224 */ /* 0x000fe400078e0a03 */
[----:B------:R-:W-:Y:S01]  /*f1a0*/  IMAD R2, R12, R3, R2 ;  /* 0x000000030c027224 */ /* 0x000fe200078e0202 */
[----:B------:R-:W-:Y:S01]  /*f1b0*/  LOP3.LUT R3, R8, R5, RZ, 0xc0, !PT ;  /* 0x0000000508037212 */ /* 0x000fe200078ec0ff */
[----:B------:R-:W-:Y:S02]  /*f1c0*/  @P4 IMAD R19, R17, R10, R0 ;  /* 0x0000000a11134224 */ /* 0x000fe400078e0200 */
[----:B0-----:R-:W-:-:S02]  /*f1d0*/  IMAD R0, R4, R18, R15 ;  /* 0x0000001204007224 */ /* 0x001fc400078e020f */
[----:B------:R-:W-:Y:S02]  /*f1e0*/  IMAD R5, R2, R23, R19 ;  /* 0x0000001702057224 */ /* 0x000fe400078e0213 */
[----:B------:R-:W-:Y:S02]  /*f1f0*/  IMAD R0, R0, R14, R3 ;  /* 0x0000000e00007224 */ /* 0x000fe400078e0203 */
[----:B------:R-:W-:-:S03]  /*f200*/  IMAD.MOV.U32 R4, RZ, RZ, 0x1 ;  /* 0x00000001ff047424 */ /* 0x000fc600078e00ff */
[----:B------:R-:W-:Y:S02]  /*f210*/  SEL R6, R0, R5, !P4 ;  /* 0x0000000500067207 */ /* 0x000fe40006000000 */
[----:B------:R-:W-:-:S07]  /*f220*/  SEL R5, R5, R0, !P4 ;  /* 0x0000000005057207 */ /* 0x000fce0006000000 */
.L_x_294:
[----:B------:R-:W-:-:S08]  /*f230*/  NOP ;  /* 0x0000000000007918 */ /* 0x000fd00000000000 */
[----:B------:R-:W0:-:S00]  /*f240*/  USETMAXREG.DEALLOC.CTAPOOL 0x28 ;  /* 0x00000028000079c8 */ /* 0x000e0000080e0500 */
[----:B------:R-:W-:-:S13]  /*f250*/  ISETP.NE.AND P0, PT, RZ, UR8, PT ;  /* 0x00000008ff007c0c */ /* 0x000fda000bf05270 */
[----:B------:R-:W-:Y:S05]  /*f260*/  @P0 EXIT ;  /* 0x000000000000094d */ /* 0x000fea0003800000 */
[----:B0-----:R-:W-:Y:S01]  /*f270*/  LOP3.LUT P0, RZ, R4, 0xff, RZ, 0xc0, !PT ;  /* 0x000000ff04ff7812 */ /* 0x001fe2000780c0ff */
[----:B------:R-:W-:Y:S02]  /*f280*/  IMAD.MOV.U32 R0, RZ, RZ, 0x1 ;  /* 0x00000001ff007424 */ /* 0x000fe400078e00ff */
[----:B------:R-:W-:-:S10]  /*f290*/  IMAD.MOV.U32 R8, RZ, RZ, RZ ;  /* 0x000000ffff087224 */ /* 0x000fd400078e00ff */
[----:B------:R-:W-:Y:S05]  /*f2a0*/  @!P0 BRA `(.L_x_297) ;  /* 0x0000000c00548947 */ /* 0x000fea0003800000 */
[----:B------:R-:W0:Y:S01]  /*f2b0*/  S2R R2, SR_TID.X ;  /* 0x0000000000027919 */ /* 0x000e220000002100 */
[----:B------:R-:W-:Y:S01]  /*f2c0*/  ULDC UR4, c[0x0][0x28c] ;  /* 0x0000a30000047ab9 */ /* 0x000fe20000000800 */
[----:B------:R-:W-:Y:S01]  /*f2d0*/  ULDC UR6, c[0x0][0x658] ;  /* 0x0001960000067ab9 */ /* 0x000fe20000000800 */
[----:B------:R-:W-:Y:S01]  /*f2e0*/  UIADD3 UR10, UR4, 0x7f, URZ ;  /* 0x0000007f040a7890 */ /* 0x000fe2000fffe03f */
[----:B------:R-:W-:Y:S01]  /*f2f0*/  BSSY B0, `(.L_x_297) ;  /* 0x00000d0000007945 */ /* 0x000fe20003800000 */
[----:B------:R-:W-:Y:S01]  /*f300*/  UMOV UR7, 0xffffffff ;  /* 0xffffffff00077882 */ /* 0x000fe20000000000 */
[----:B------:R-:W-:Y:S01]  /*f310*/  ULDC UR5, c[0x0][0x600] ;  /* 0x0001800000057ab9 */ /* 0x000fe20000000800 */
[----:B------:R-:W-:Y:S01]  /*f320*/  UMOV UR9, 0x1 ;  /* 0x0000000100097882 */ /* 0x000fe20000000000 */
[----:B------:R-:W-:Y:S01]  /*f330*/  USHF.L.U32 UR7, UR7, UR6, URZ ;  /* 0x0000000607077299 */ /* 0x000fe2000800063f */
[----:B------:R-:W-:Y:S01]  /*f340*/  IMAD.MOV.U32 R9, RZ, RZ, 0x1 ;  /* 0x00000001ff097424 */ /* 0x000fe200078e00ff */
[----:B------:R-:W-:Y:S01]  /*f350*/  UIADD3 UR4, UR5, -0x1, URZ ;  /* 0xffffffff05047890 */ /* 0x000fe2000fffe03f */
[----:B------:R-:W-:Y:S01]  /*f360*/  IMAD.MOV.U32 R0, RZ, RZ, 0x1 ;  /* 0x00000001ff007424 */ /* 0x000fe200078e00ff */
[----:B------:R-:W-:Y:S01]  /*f370*/  USHF.R.S32.HI UR11, URZ, 0x1f, UR10 ;  /* 0x0000001f3f0b7899 */ /* 0x000fe2000801140a */
[----:B------:R-:W-:Y:S01]  /*f380*/  IMAD.MOV.U32 R8, RZ, RZ, RZ ;  /* 0x000000ffff087224 */ /* 0x000fe200078e00ff */
[----:B------:R-:W-:Y:S01]  /*f390*/  ULDC UR8, c[0x0][0xc] ;  /* 0x0000030000087ab9 */ /* 0x000fe20000000800 */
[----:B------:R-:W-:-:S02]  /*f3a0*/  USHF.L.U32 UR5, UR9, UR6, URZ ;  /* 0x0000000609057299 */ /* 0x000fc4000800063f */
[----:B------:R-:W-:Y:S01]  /*f3b0*/  ULEA.HI UR11, UR11, UR10, URZ, 0x7 ;  /* 0x0000000a0b0b7291 */ /* 0x000fe2000f8f383f */
[----:B------:R-:W-:Y:S01]  /*f3c0*/  ULDC UR9, c[0x0][0x10] ;  /* 0x0000040000097ab9 */ /* 0x000fe20000000800 */
[----:B------:R-:W-:Y:S02]  /*f3d0*/  ULOP3.LUT UR6, URZ, UR7, URZ, 0x33, !UPT ;  /* 0x000000073f067292 */ /* 0x000fe4000f8e333f */
[----:B------:R-:W-:Y:S01]  /*f3e0*/  UIMAD.WIDE.U32 UR8, UR8, UR9, URZ ;  /* 0x00000009080872a5 */ /* 0x000fe2000f8e003f */
[----:B------:R-:W-:Y:S01]  /*f3f0*/  ULDC UR7, c[0x0][0x14] ;  /* 0x0000050000077ab9 */ /* 0x000fe20000000800 */
[----:B------:R-:W-:Y:S02]  /*f400*/  USHF.R.S32.HI UR20, URZ, 0x7, UR11 ;  /* 0x000000073f147899 */ /* 0x000fe4000801140b */
[----:B------:R-:W-:Y:S02]  /*f410*/  UIMAD.WIDE.U32 UR22, UR8, UR7, URZ ;  /* 0x00000007081672a5 */ /* 0x000fe4000f8e003f */
[----:B------:R-:W-:-:S02]  /*f420*/  UIMAD UR18, UR9, UR7, URZ ;  /* 0x00000007091272a4 */ /* 0x000fc4000f8e023f */
[----:B------:R-:W-:Y:S01]  /*f430*/  ULOP3.LUT UR26, UR13, 0x2, URZ, 0xfc, !UPT ;  /* 0x000000020d1a7892 */ /* 0x000fe2000f8efc3f */
[C---:B0-----:R-:W-:Y:S01]  /*f440*/  LOP3.LUT P3, RZ, R2.reuse, 0x7f, RZ, 0xc0, !PT ;  /* 0x0000007f02ff7812 */ /* 0x041fe2000786c0ff */
[----:B------:R-:W-:Y:S01]  /*f450*/  UIADD3 UR18, UR23, UR18, URZ ;  /* 0x0000001217127290 */ /* 0x000fe2000fffe03f */
[----:B------:R-:W-:Y:S01]  /*f460*/  LOP3.LUT P0, RZ, R2, 0x1f, RZ, 0xc0, !PT ;  /* 0x0000001f02ff7812 */ /* 0x000fe2000780c0ff */
[----:B------:R-:W-:Y:S01]  /*f470*/  UIADD3 UR27, UR20, 0x1, URZ ;  /* 0x00000001141b7890 */ /* 0x000fe2000fffe03f */
[----:B------:R-:W-:Y:S02]  /*f480*/  ULDC.64 UR24, c[0x0][0x198] ;  /* 0x0000660000187ab9 */ /* 0x000fe40000000a00 */
[----:B------:R-:W-:-:S13]  /*f490*/  PLOP3.LUT P0, PT, P0, P3, PT, 0x8a, 0x0 ;  /* 0x000000000000781c */ /* 0x000fda0000707172 */
.L_x_309:
[----:B------:R-:W-:-:S03]  /*f4a0*/  UMOV UR7, 0xffffffff ;  /* 0xffffffff00077882 */ /* 0x000fc60000000000 */
[----:B------:R-:W-:Y:S05]  /*f4b0*/  BRA.DIV UR7, `(.L_x_298) ;  /* 0x0000000e07cc7947 */ /* 0x000fea000b800000 */
[----:B------:R-:W-:-:S13]  /*f4c0*/  ELECT P1, URZ, PT ;  /* 0x00000000003f782f */ /* 0x000fda0003820000 */
.L_x_320:
[----:B------:R-:W0:Y:S01]  /*f4d0*/  LDC R2, c[0x0][0x28c] ;  /* 0x0000a300ff027b82 */ /* 0x000e220000000800 */
[----:B------:R-:W-:Y:S01]  /*f4e0*/  BSSY B1, `(.L_x_299) ;  /* 0x0000038000017945 */ /* 0x000fe20003800000 */
[----:B0-----:R-:W-:-:S13]  /*f4f0*/  ISETP.LT.OR P1, PT, R2, 0x1, !P1 ;  /* 0x000000010200780c */ /* 0x001fda0004f21670 */
[----:B------:R-:W-:Y:S05]  /*f500*/  @P1 BRA `(.L_x_300) ;  /* 0x0000000000d41947 */ /* 0x000fea0003800000 */
[----:B------:R-:W-:Y:S02]  /*f510*/  IMAD.SHL.U32 R6, R6, 0x80, RZ ;  /* 0x0000008006067824 */ /* 0x000fe400078e00ff */
[----:B------:R-:W-:Y:S02]  /*f520*/  IMAD.SHL.U32 R7, R5, 0x100, RZ ;  /* 0x0000010005077824 */ /* 0x000fe400078e00ff */
[----:B------:R-:W-:Y:S02]  /*f530*/  IMAD.MOV.U32 R12, RZ, RZ, RZ ;  /* 0x000000ffff0c7224 */ /* 0x000fe400078e00ff */
[----:B------:R-:W-:Y:S02]  /*f540*/  IMAD.U32 R14, RZ, RZ, UR27 ;  /* 0x0000001bff0e7e24 */ /* 0x000fe4000f8e00ff */
[----:B------:R-:W-:Y:S02]  /*f550*/  IMAD.MOV.U32 R2, RZ, RZ, R0 ;  /* 0x000000ffff027224 */ /* 0x000fe400078e0000 */
[----:B------:R-:W-:-:S07]  /*f560*/  IMAD.MOV.U32 R3, RZ, RZ, R8 ;  /* 0x000000ffff037224 */ /* 0x000fce00078e0008 */
.L_x_304:
[----:B------:R-:W0:Y:S01]  /*f570*/  S2R R5, SR_CgaCtaId ;  /* 0x0000000000057919 */ /* 0x000e220000008800 */
[----:B------:R-:W-:-:S04]  /*f580*/  MOV R4, 0x400 ;  /* 0x0000040000047802 */ /* 0x000fc80000000f00 */
[----:B0-----:R-:W-:Y:S02]  /*f590*/  LEA R10, R5, R4, 0x18 ;  /* 0x00000004050a7211 */ /* 0x001fe400078ec0ff */
[----:B------:R-:W-:Y:S01]  /*f5a0*/  SHF.L.U32 R4, R2, 0x1f, RZ ;  /* 0x0000001f02047819 */ /* 0x000fe200000006ff */
[----:B------:R-:W0:Y:S02]  /*f5b0*/  @!P3 LDC R5, c[0x0][0x500] ;  /* 0x00014000ff05bb82 */ /* 0x000e240000000800 */
[----:B------:R-:W-:-:S04]  /*f5c0*/  IMAD R13, R3, 0x8, R10 ;  /* 0x00000008030d7824 */ /* 0x000fc800078e020a */
[----:B------:R-:W1:Y:S02]  /*f5d0*/  SYNCS.PHASECHK.TRANS64.TRYWAIT P1, [R13+URZ+0x20], R4 ;  /* 0x000020040d0075a7 */ /* 0x000e64000802017f */
[----:B-1----:R-:W-:Y:S05]  /*f5e0*/  @!P1 BRA `(.L_x_301) ;  /* 0x0000000c00a09947 */ /* 0x002fea0003800000 */
.L_x_321:
[----:B------:R-:W-:Y:S01]  /*f5f0*/  UPRMT UR7, UR26, 0x9910, URZ ;  /* 0x000099101a077896 */ /* 0x000fe2000800003f */
[----:B0-----:R0:W-:Y:S03]  /*f600*/  @!P3 SYNCS.ARRIVE.TRANS64 RZ, [R13+URZ], R5 ;  /* 0x000000050dffb9a7 */ /* 0x0011e6000800003f */
[----:B------:R-:W-:-:S06]  /*f610*/  UISETP.NE.AND UP0, UPT, UR7, 0x2, UPT ;  /* 0x000000020700788c */ /* 0x000fcc000bf05270 */
[----:B------:R-:W-:-:S13]  /*f620*/  PLOP3.LUT P1, PT, PT, PT, UP0, 0x80, 0x0 ;  /* 0x000000000000781c */ /* 0x000fda0003f2f008 */
[----:B0-----:R-:W-:Y:S05]  /*f630*/  @P1 BRA `(.L_x_302) ;  /* 0x0000000000041947 */ /* 0x001fea0003800000 */
[----:B------:R-:W-:Y:S01]  /*f640*/  BPT.TRAP 0x1 ;  /* 0x000000040000795c */ /* 0x000fe20000300000 */
.L_x_302:
[----:B------:R-:W-:Y:S05]  /*f650*/  @P0 BRA `(.L_x_303) ;  /* 0x0000000000040947 */ /* 0x000fea0003800000 */
[----:B------:R-:W-:Y:S01]  /*f660*/  BPT.TRAP 0x1 ;  /* 0x000000040000795c */ /* 0x000fe20000300000 */
.L_x_303:
[--C-:B-1----:R-:W-:Y:S01]  /*f670*/  IMAD R4, R3, 0x8000, R10.reuse ;  /* 0x0000800003047824 */ /* 0x102fe200078e020a */
[----:B------:R-:W-:Y:S01]  /*f680*/  R2UR UR9, R13 ;  /* 0x000000000d0972ca */ /* 0x000fe200000e0000 */
[----:B------:R-:W-:Y:S01]  /*f690*/  IMAD R10, R3, 0x4000, R10 ;  /* 0x00004000030a7824 */ /* 0x000fe200078e020a */
[----:B------:R-:W-:Y:S01]  /*f6a0*/  UIADD3 UR14, UP0, UR24, 0xf0, URZ ;  /* 0x000000f0180e7890 */ /* 0x000fe2000ff1e03f */
[----:B------:R-:W-:Y:S01]  /*f6b0*/  VIADD R14, R14, 0xffffffff ;  /* 0xffffffff0e0e7836 */ /* 0x000fe20000000000 */
[----:B------:R-:W-:Y:S01]  /*f6c0*/  R2UR UR7, R4 ;  /* 0x00000000040772ca */ /* 0x000fe200000e0000 */
[----:B------:R-:W-:Y:S01]  /*f6d0*/  UIADD3 UR28, UP1, UR24, 0x1f0, URZ ;  /* 0x000001f0181c7890 */ /* 0x000fe2000ff3e03f */
[----:B------:R-:W-:Y:S01]  /*f6e0*/  R2UR UR8, R10 ;  /* 0x000000000a0872ca */ /* 0x000fe200000e0000 */
[----:B------:R-:W-:Y:S01]  /*f6f0*/  UIADD3.X UR15, URZ, UR25, URZ, UP0, !UPT ;  /* 0x000000193f0f7290 */ /* 0x000fe200087fe43f */
[----:B------:R-:W-:Y:S01]  /*f700*/  R2UR UR11, R7 ;  /* 0x00000000070b72ca */ /* 0x000fe200000e0000 */
[----:B------:R-:W-:Y:S01]  /*f710*/  VIADD R3, R3, 0x1 ;  /* 0x0000000103037836 */ /* 0x000fe20000000000 */
[----:B------:R-:W-:Y:S01]  /*f720*/  R2UR UR10, R12 ;  /* 0x000000000c0a72ca */ /* 0x000fe200000e0000 */
[----:B------:R-:W-:Y:S01]  /*f730*/  UIADD3.X UR29, URZ, UR25, URZ, UP1, !UPT ;  /* 0x000000193f1d7290 */ /* 0x000fe20008ffe43f */
[----:B------:R-:W-:Y:S01]  /*f740*/  R2UR UR12, R11 ;  /* 0x000000000b0c72ca */ /* 0x000fe200000e0000 */
[----:B------:R-:W-:Y:S01]  /*f750*/  UMOV UR16, 0x0 ;  /* 0x0000000000107882 */ /* 0x000fe20000000000 */
[----:B------:R-:W-:Y:S01]  /*f760*/  R2UR UR21, R6 ;  /* 0x00000000061572ca */ /* 0x000fe200000e0000 */
[----:B------:R-:W-:Y:S01]  /*f770*/  UMOV UR17, 0x10000000 ;  /* 0x1000000000117882 */ /* 0x000fe20000000000 */
[----:B------:R-:W-:Y:S01]  /*f780*/  ISETP.GT.AND P2, PT, R14, 0x1, PT ;  /* 0x000000010e00780c */ /* 0x000fe20003f44270 */
[----:B------:R-:W-:Y:S01]  /*f790*/  UIADD3 UR7, UR7, 0x100, URZ ;  /* 0x0000010007077890 */ /* 0x000fe2000fffe03f */
[----:B------:R-:W-:Y:S01]  /*f7a0*/  ISETP.NE.AND P1, PT, R3, 0x4, PT ;  /* 0x000000040300780c */ /* 0x000fe20003f25270 */
[----:B------:R-:W-:Y:S01]  /*f7b0*/  UIADD3 UR19, UR8, 0x20100, URZ ;  /* 0x0002010008137890 */ /* 0x000fe2000fffe03f */
[----:B------:R-:W-:-:S02]  /*f7c0*/  VIADD R12, R12, 0x80 ;  /* 0x000000800c0c7836 */ /* 0x000fc40000000000 */
[----:B------:R-:W-:Y:S02]  /*f7d0*/  SEL R5, RZ, 0x1, P1 ;  /* 0x00000001ff057807 */ /* 0x000fe40000800000 */
[----:B------:R-:W-:Y:S01]  /*f7e0*/  UMOV UR8, UR7 ;  /* 0x0000000700087c82 */ /* 0x000fe20008000000 */
[----:B------:R-:W-:Y:S01]  /*f7f0*/  SEL R3, R3, RZ, P1 ;  /* 0x000000ff03037207 */ /* 0x000fe20000800000 */
[----:B------:R0:W-:Y:S01]  /*f800*/  UTMALDG.3D [UR8], [UR14], desc[UR16] ;  /* 0x000010080e0075b4 */ /* 0x0001e20008011000 */
[----:B------:R-:W-:Y:S01]  /*f810*/  LOP3.LUT R2, R2, R5, RZ, 0x3c, !PT ;  /* 0x0000000502027212 */ /* 0x000fe200078e3cff */
[----:B0-----:R-:W-:Y:S01]  /*f820*/  UMOV UR8, UR19 ;  /* 0x0000001300087c82 */ /* 0x001fe20008000000 */
[----:B------:R-:W-:Y:S02]  /*f830*/  UMOV UR11, UR21 ;  /* 0x00000015000b7c82 */ /* 0x000fe40008000000 */
[----:B------:R0:W-:Y:S02]  /*f840*/  UTMALDG.3D [UR8], [UR28], desc[UR16] ;  /* 0x000010081c0075b4 */ /* 0x0001e40008011000 */
[----:B0-----:R-:W-:Y:S05]  /*f850*/  @P2 BRA `(.L_x_304) ;  /* 0xfffffffc00442947 */ /* 0x001fea000383ffff */
.L_x_300:
[----:B------:R-:W-:Y:S05]  /*f860*/  BSYNC B1 ;  /* 0x0000000000017941 */ /* 0x000fea0003800000 */
.L_x_299:
[----:B------:R-:W2:Y:S01]  /*f870*/  LDL.LU R15, [R1+0x70] ;  /* 0x00007000010f7983 */ /* 0x000ea20000300800 */
[----:B------:R-:W-:Y:S01]  /*f880*/  LOP3.LUT P5, RZ, R9, 0xff, RZ, 0xc0, !PT ;  /* 0x000000ff09ff7812 */ /* 0x000fe200078ac0ff */
[----:B------:R-:W-:Y:S01]  /*f890*/  VIADD R8, R8, UR20 ;  /* 0x0000001408087c36 */ /* 0x000fe20008000000 */
[----:B------:R-:W-:Y:S01]  /*f8a0*/  ULDC.64 UR8, c[0x0][0x650] ;  /* 0x0001940000087ab9 */ /* 0x000fe20000000a00 */
[----:B------:R-:W3:Y:S01]  /*f8b0*/  LDL.LU R13, [R1+0x74] ;  /* 0x00007400010d7983 */ /* 0x000ee20000300800 */
[----:B------:R-:W-:Y:S01]  /*f8c0*/  IMAD.U32 R5, RZ, RZ, UR20 ;  /* 0x00000014ff057e24 */ /* 0x000fe2000f8e00ff */
[----:B------:R-:W-:Y:S01]  /*f8d0*/  BSSY B1, `(.L_x_305) ;  /* 0x000006f000017945 */ /* 0x000fe20003800000 */
[----:B------:R-:W-:Y:S01]  /*f8e0*/  ISETP.GT.U32.AND P1, PT, R8, 0x3, PT ;  /* 0x000000030800780c */ /* 0x000fe20003f24070 */
[----:B------:R-:W-:Y:S01]  /*f8f0*/  IMAD.MOV.U32 R6, RZ, RZ, -0x1 ;  /* 0xffffffffff067424 */ /* 0x000fe200078e00ff */
[----:B------:R-:W-:Y:S01]  /*f900*/  SHF.R.U32.HI R2, RZ, 0x2, R8 ;  /* 0x00000002ff027819 */ /* 0x000fe20000011608 */
[----:B------:R-:W-:Y:S01]  /*f910*/  IMAD.MOV.U32 R11, RZ, RZ, -0x1 ;  /* 0xffffffffff0b7424 */ /* 0x000fe200078e00ff */
[----:B------:R-:W-:Y:S01]  /*f920*/  ISETP.LT.U32.AND P1, PT, R5, 0x4, P1 ;  /* 0x000000040500780c */ /* 0x000fe20000f21070 */
[----:B------:R-:W-:Y:S01]  /*f930*/  IMAD.MOV.U32 R5, RZ, RZ, -0x1 ;  /* 0xffffffffff057424 */ /* 0x000fe200078e00ff */
[----:B------:R-:W-:Y:S01]  /*f940*/  LOP3.LUT R2, R2, 0x1, RZ, 0xc0, !PT ;  /* 0x0000000102027812 */ /* 0x000fe200078ec0ff */
[----:B------:R-:W0:Y:S01]  /*f950*/  @P5 S2R R4, SR_CgaCtaId ;  /* 0x0000000000045919 */ /* 0x000e220000008800 */
[----:B------:R-:W-:-:S02]  /*f960*/  @P5 MOV R3, 0x400 ;  /* 0x0000040000035802 */ /* 0x000fc40000000f00 */
[----:B------:R-:W-:Y:S01]  /*f970*/  ISETP.NE.U32.AND P2, PT, R2, 0x1, PT ;  /* 0x000000010200780c */ /* 0x000fe20003f45070 */
[----:B------:R-:W-:Y:S01]  /*f980*/  IMAD.U32 R2, RZ, RZ, UR20 ;  /* 0x00000014ff027e24 */ /* 0x000fe2000f8e00ff */
[----:B------:R-:W-:Y:S02]  /*f990*/  LOP3.LUT R8, R8, 0x3, RZ, 0xc0, !PT ;  /* 0x0000000308087812 */ /* 0x000fe400078ec0ff */
[----:B------:R-:W-:Y:S02]  /*f9a0*/  PRMT R9, RZ, 0x7610, R9 ;  /* 0x00007610ff097816 */ /* 0x000fe40000000009 */
[----:B------:R-:W-:-:S04]  /*f9b0*/  ISETP.GT.U32.AND P2, PT, R2, 0x3, !P2 ;  /* 0x000000030200780c */ /* 0x000fc80005744070 */
[----:B------:R-:W-:Y:S02]  /*f9c0*/  SEL R2, RZ, 0x1, !P2 ;  /* 0x00000001ff027807 */ /* 0x000fe40005000000 */
[----:B0-----:R-:W-:-:S04]  /*f9d0*/  @P5 LEA R3, R4, R3, 0x18 ;  /* 0x0000000304035211 */ /* 0x001fc800078ec0ff */
[----:B------:R0:W-:Y:S02]  /*f9e0*/  @P5 SYNCS.ARRIVE.TRANS64.A1T0 RZ, [R3+URZ+0x58], RZ ;  /* 0x000058ff03ff59a7 */ /* 0x0001e4000810003f */
[----:B0-----:R-:W-:-:S04]  /*f9f0*/  SEL R3, RZ, 0x1, !P1 ;  /* 0x00000001ff037807 */ /* 0x001fc80004800000 */
[----:B------:R-:W-:Y:S02]  /*fa00*/  LOP3.LUT R0, R2, R0, R3, 0x96, !PT ;  /* 0x0000000002007212 */ /* 0x000fe400078e9603 */
[----:B------:R-:W-:Y:S02]  /*fa10*/  PRMT R2, RZ, 0x7610, R2 ;  /* 0x00007610ff027816 */ /* 0x000fe40000000002 */
[----:B---3--:R-:W-:-:S04]  /*fa20*/  IADD3 R13, P5, R13, UR22, RZ ;  /* 0x000000160d0d7c10 */ /* 0x008fc8000ffbe0ff */
[----:B--2---:R-:W-:Y:S01]  /*fa30*/  IADD3.X R15, R15, UR18, RZ, P5, !PT ;  /* 0x000000120f0f7c10 */ /* 0x004fe2000affe4ff */
[----:B------:R0:W-:Y:S01]  /*fa40*/  STL [R1+0x74], R13 ;  /* 0x0000740d01007387 */ /* 0x0001e20000100800 */
[----:B------:R-:W-:-:S03]  /*fa50*/  ISETP.GE.U32.AND P5, PT, R13, UR8, PT ;  /* 0x000000080d007c0c */ /* 0x000fc6000bfa6070 */
[----:B------:R0:W-:Y:S01]  /*fa60*/  STL [R1+0x70], R15 ;  /* 0x0000700f01007387 */ /* 0x0001e20000100800 */
[----:B------:R-:W-:-:S13]  /*fa70*/  ISETP.GE.U32.AND.EX P1, PT, R15, UR9, PT, P5 ;  /* 0x000000090f007c0c */ /* 0x000fda000bf26150 */
[----:B0-----:R-:W-:Y:S05]  /*fa80*/  @P1 BRA `(.L_x_306) ;  /* 0x00000004004c1947 */ /* 0x001fea0003800000 */
[----:B------:R-:W-:Y:S01]  /*fa90*/  ULDC.64 UR8, c[0x0][0x628] ;  /* 0x00018a0000087ab9 */ /* 0x000fe20000000a00 */
[----:B------:R-:W0:Y:S01]  /*faa0*/  S2R R12, SR_CTAID.X ;  /* 0x00000000000c7919 */ /* 0x000e220000002500 */
[----:B------:R-:W-:Y:S01]  /*fab0*/  ISETP.NE.U32.AND P1, PT, RZ, UR8, PT ;  /* 0x00000008ff007c0c */ /* 0x000fe2000bf25070 */
[----:B------:R-:W-:Y:S01]  /*fac0*/  ULDC UR10, c[0x0][0x630] ;  /* 0x00018c00000a7ab9 */ /* 0x000fe20000000800 */
[----:B------:R-:W-:Y:S01]  /*fad0*/  IMAD.MOV.U32 R2, RZ, RZ, R13 ;  /* 0x000000ffff027224 */ /* 0x000fe200078e000d */
[----:B------:R-:W1:Y:S01]  /*fae0*/  S2R R10, SR_CTAID.Y ;  /* 0x00000000000a7919 */ /* 0x000e620000002600 */
[----:B------:R-:W-:Y:S01]  /*faf0*/  ISETP.NE.AND.EX P1, PT, RZ, UR9, PT, P1 ;  /* 0x00000009ff007c0c */ /* 0x000fe2000bf25310 */
[----:B------:R-:W-:-:S12]  /*fb00*/  IMAD.MOV.U32 R3, RZ, RZ, R15 ;  /* 0x000000ffff037224 */ /* 0x000fd800078e000f */
[----:B------:R-:W-:Y:S05]  /*fb10*/  @!P1 BRA `(.L_x_307) ;  /* 0x0000000000289947 */ /* 0x000fea0003800000 */
[----:B------:R-:W-:Y:S02]  /*fb20*/  ULDC UR7, c[0x0][0x634] ;  /* 0x00018d0000077ab9 */ /* 0x000fe40000000800 */
[----:B------:R-:W-:-:S05]  /*fb30*/  IADD3 R7, P1, R13, UR7, RZ ;  /* 0x000000070d077c10 */ /* 0x000fca000ff3e0ff */
[----:B------:R-:W-:-:S04]  /*fb40*/  IMAD.X R11, RZ, RZ, R15, P1 ;  /* 0x000000ffff0b7224 */ /* 0x000fc800008e060f */
[----:B------:R-:W-:-:S04]  /*fb50*/  IMAD.WIDE.U32 R4, R11, UR8, RZ ;  /* 0x000000080b047c25 */ /* 0x000fc8000f8e00ff */
[----:B------:R-:W-:-:S04]  /*fb60*/  IMAD.WIDE.U32 R4, P1, R7, UR9, R4 ;  /* 0x0000000907047c25 */ /* 0x000fc8000f820004 */
[----:B------:R-:W-:-:S04]  /*fb70*/  IMAD.WIDE.U32 R6, R7, UR8, RZ ;  /* 0x0000000807067c25 */ /* 0x000fc8000f8e00ff */
[----:B------:R-:W-:Y:S01]  /*fb80*/  IMAD.X R3, RZ, RZ, RZ, P1 ;  /* 0x000000ffff037224 */ /* 0x000fe200008e06ff */
[----:B------:R-:W-:Y:S01]  /*fb90*/  IADD3 RZ, P1, R7, R4, RZ ;  /* 0x0000000407ff7210 */ /* 0x000fe20007f3e0ff */
[----:B------:R-:W-:-:S04]  /*fba0*/  IMAD.MOV.U32 R2, RZ, RZ, R5 ;  /* 0x000000ffff027224 */ /* 0x000fc800078e0005 */
[----:B------:R-:W-:-:S08]  /*fbb0*/  IMAD.WIDE.U32.X R2, R11, UR9, R2, P1 ;  /* 0x000000090b027c25 */ /* 0x000fd000088e0402 */
.L_x_307:
[--C-:B------:R-:W-:Y:S01]  /*fbc0*/  SHF.R.U64 R11, R2, UR10, R3.reuse ;  /* 0x0000000a020b7c19 */ /* 0x100fe20008001203 */
[----:B------:R-:W-:Y:S01]  /*fbd0*/  ULDC.64 UR8, c[0x0][0x620] ;  /* 0x0001880000087ab9 */ /* 0x000fe20000000a00 */
[----:B------:R-:W-:Y:S01]  /*fbe0*/  SHF.R.U32.HI R2, RZ, UR10, R3 ;  /* 0x0000000aff027c19 */ /* 0x000fe20008011603 */
[----:B------:R-:W-:Y:S01]  /*fbf0*/  IMAD.MOV.U32 R3, RZ, RZ, R15 ;  /* 0x000000ffff037224 */ /* 0x000fe200078e000f */
[----:B------:R-:W-:Y:S01]  /*fc00*/  IADD3 R5, P1, RZ, -R11, RZ ;  /* 0x8000000bff057210 */ /* 0x000fe20007f3e0ff */
[----:B------:R-:W-:Y:S01]  /*fc10*/  ULDC UR7, c[0x0][0x150] ;  /* 0x0000540000077ab9 */ /* 0x000fe20000000800 */
[----:B0-----:R-:W-:Y:S01]  /*fc20*/  I2FP.F32.U32 R6, R12 ;  /* 0x0000000c00067245 */ /* 0x001fe20000201000 */
[----:B------:R-:W0:Y:S01]  /*fc30*/  LDC R7, c[0x0][0x144] ;  /* 0x00005100ff077b82 */ /* 0x000e220000000800 */
[----:B------:R-:W-:Y:S01]  /*fc40*/  ULDC.64 UR10, c[0x0][0x640] ;  /* 0x00019000000a7ab9 */ /* 0x000fe20000000a00 */
[----:B------:R-:W-:Y:S01]  /*fc50*/  IMAD.X R2, RZ, RZ, ~R2, P1 ;  /* 0x000000ffff027224 */ /* 0x000fe200008e0e02 */
[----:B------:R-:W-:Y:S01]  /*fc60*/  ISETP.NE.U32.AND P1, PT, RZ, UR10, PT ;  /* 0x0000000aff007c0c */ /* 0x000fe2000bf25070 */
[----:B------:R-:W-:Y:S01]  /*fc70*/  FMUL R6, R6, UR7 ;  /* 0x0000000706067c20 */ /* 0x000fe20008400000 */
[----:B------:R-:W-:Y:S01]  /*fc80*/  ULDC UR7, c[0x0][0x618] ;  /* 0x0001860000077ab9 */ /* 0x000fe20000000800 */
[----:B------:R-:W-:Y:S01]  /*fc90*/  IMAD R4, R2, UR8, RZ ;  /* 0x0000000802047c24 */ /* 0x000fe2000f8e02ff */
[----:B------:R-:W-:Y:S01]  /*fca0*/  ISETP.NE.AND.EX P1, PT, RZ, UR11, PT, P1 ;  /* 0x0000000bff007c0c */ /* 0x000fe2000bf25310 */
[----:B------:R-:W-:Y:S01]  /*fcb0*/  IMAD.MOV.U32 R2, RZ, RZ, R13 ;  /* 0x000000ffff027224 */ /* 0x000fe200078e000d */
[----:B------:R-:W2:Y:S01]  /*fcc0*/  LDC R15, c[0x0][0x148] ;  /* 0x00005200ff0f7b82 */ /* 0x000ea20000000800 */
[----:B------:R-:W3:Y:S02]  /*fcd0*/  F2I.U32.TRUNC.NTZ R6, R6 ;  /* 0x0000000600067305 */ /* 0x000ee4000020f000 */
[----:B------:R-:W-:Y:S01]  /*fce0*/  IMAD.WIDE.U32 R2, R5, UR8, R2 ;  /* 0x0000000805027c25 */ /* 0x000fe2000f8e0002 */
[----:B------:R-:W-:-:S03]  /*fcf0*/  ULDC UR8, c[0x0][0x154] ;  /* 0x0000550000087ab9 */ /* 0x000fc60000000800 */
[----:B------:R-:W-:Y:S01]  /*fd00*/  IMAD R5, R5, UR9, R4 ;  /* 0x0000000905057c24 */ /* 0x000fe2000f8e0204 */
[----:B------:R-:W-:-:S03]  /*fd10*/  ULDC UR9, c[0x0][0x608] ;  /* 0x0001820000097ab9 */ /* 0x000fc60000000800 */
[----:B------:R-:W-:-:S05]  /*fd20*/  IMAD.IADD R3, R3, 0x1, R5 ;  /* 0x0000000103037824 */ /* 0x000fca00078e0205 */
[----:B------:R-:W-:Y:S01]  /*fd30*/  SHF.R.U64 R13, R2, UR7, R3 ;  /* 0x00000007020d7c19 */ /* 0x000fe20008001203 */
[----:B---3--:R-:W-:Y:S01]  /*fd40*/  IMAD.MOV R6, RZ, RZ, -R6 ;  /* 0x000000ffff067224 */ /* 0x008fe200078e0a06 */
[----:B-1----:R-:W-:-:S03]  /*fd50*/  I2FP.F32.U32 R2, R10 ;  /* 0x0000000a00027245 */ /* 0x002fc60000201000 */
[----:B0-----:R-:W-:Y:S02]  /*fd60*/  IMAD R19, R7, R6, R12 ;  /* 0x0000000607137224 */ /* 0x001fe400078e020c */
[----:B------:R-:W-:Y:S01]  /*fd70*/  FMUL R4, R2, UR8 ;  /* 0x0000000802047c20 */ /* 0x000fe20008400000 */
[----:B------:R-:W-:Y:S01]  /*fd80*/  SHF.R.U32.HI R2, RZ, UR7, R3 ;  /* 0x00000007ff027c19 */ /* 0x000fe20008011603 */
[----:B------:R-:W-:Y:S02]  /*fd90*/  ULDC UR7, c[0x0][0x658] ;  /* 0x0001960000077ab9 */ /* 0x000fe40000000800 */
[----:B------:R0:W1:Y:S01]  /*fda0*/  F2I.U32.TRUNC.NTZ R18, R4 ;  /* 0x0000000400127305 */ /* 0x000062000020f000 */
[--C-:B------:R-:W-:Y:S02]  /*fdb0*/  SHF.R.U64 R16, R13, UR9, R2.reuse ;  /* 0x000000090d107c19 */ /* 0x100fe40008001202 */
[----:B------:R-:W-:-:S04]  /*fdc0*/  SHF.R.U32.HI R3, RZ, UR9, R2 ;  /* 0x00000009ff037c19 */ /* 0x000fc80008011602 */
[--C-:B------:R-:W-:Y:S02]  /*fdd0*/  SHF.R.U64 R14, R16, UR7, R3.reuse ;  /* 0x00000007100e7c19 */ /* 0x100fe40008001203 */
[----:B------:R-:W-:-:S03]  /*fde0*/  SHF.R.U32.HI R3, RZ, UR7, R3 ;  /* 0x00000007ff037c19 */ /* 0x000fc60008011603 */
[----:B------:R-:W-:Y:S01]  /*fdf0*/  IMAD.MOV.U32 R2, RZ, RZ, R14 ;  /* 0x000000ffff027224 */ /* 0x000fe200078e000e */
[----:B0-2---:R-:W-:Y:S06]  /*fe00*/  @!P1 BRA `(.L_x_308) ;  /* 0x0000000000289947 */ /* 0x005fec0003800000 */
        /* <DEDUP_REMOVED lines=10> */
.L_x_308:
[----:B------:R-:W-:Y:S01]  /*feb0*/  ULDC UR7, c[0x0][0x648] ;  /* 0x0001920000077ab9 */ /* 0x000fe20000000800 */
[----:B-1----:R-:W-:Y:S01]  /*fec0*/  IMAD.MOV R18, RZ, RZ, -R18 ;  /* 0x000000ffff127224 */ /* 0x002fe200078e0a12 */
[----:B------:R-:W-:Y:S01]  /*fed0*/  SHF.R.U64 R3, R2, UR7, R3 ;  /* 0x0000000702037c19 */ /* 0x000fe20008001203 */
[----:B------:R-:W-:Y:S01]  /*fee0*/  ULDC UR7, c[0x0][0x638] ;  /* 0x00018e0000077ab9 */ /* 0x000fe20000000800 */
[----:B------:R-:W-:Y:S01]  /*fef0*/  LOP3.LUT R2, R16, UR6, RZ, 0xc0, !PT ;  /* 0x0000000610027c12 */ /* 0x000fe2000f8ec0ff */
[----:B------:R-:W-:Y:S01]  /*ff00*/  @P4 IMAD R19, R15, R18, R10 ;  /* 0x000000120f134224 */ /* 0x000fe200078e020a */
[----:B------:R-:W-:Y:S01]  /*ff10*/  LOP3.LUT R13, R13, UR4, RZ, 0xc0, !PT ;  /* 0x000000040d0d7c12 */ /* 0x000fe2000f8ec0ff */
[----:B------:R-:W-:Y:S01]  /*ff20*/  IMAD.MOV R5, RZ, RZ, -R3 ;  /* 0x000000ffff057224 */ /* 0x000fe200078e0a03 */
[----:B------:R-:W-:Y:S01]  /*ff30*/  ULDC UR8, c[0x0][0x610] ;  /* 0x0001840000087ab9 */ /* 0x000fe20000000800 */
[----:B------:R-:W-:Y:S02]  /*ff40*/  IMAD R2, R3, UR5, R2 ;  /* 0x0000000503027c24 */ /* 0x000fe4000f8e0202 */
[----:B------:R-:W-:Y:S01]  /*ff50*/  IMAD R14, R5, UR7, R14 ;  /* 0x00000007050e7c24 */ /* 0x000fe2000f8e020e */
[----:B------:R-:W-:Y:S01]  /*ff60*/  ULDC UR7, c[0x0][0x600] ;  /* 0x0001800000077ab9 */ /* 0x000fe20000000800 */
[----:B------:R-:W-:-:S02]  /*ff70*/  IMAD R5, R2, UR8, R19 ;  /* 0x0000000802057c24 */ /* 0x000fc4000f8e0213 */
[----:B------:R-:W-:Y:S02]  /*ff80*/  IMAD R14, R14, UR7, R13 ;  /* 0x000000070e0e7c24 */ /* 0x000fe4000f8e020d */
[----:B------:R-:W-:-:S03]  /*ff90*/  IMAD.MOV.U32 R2, RZ, RZ, 0x1 ;  /* 0x00000001ff027424 */ /* 0x000fc600078e00ff */
[----:B------:R-:W-:Y:S02]  /*ffa0*/  SEL R6, R14, R5, !P4 ;  /* 0x000000050e067207 */ /* 0x000fe40006000000 */
[----:B------:R-:W-:-:S07]  /*ffb0*/  SEL R5, R5, R14, !P4 ;  /* 0x0000000e05057207 */ /* 0x000fce0006000000 */
.L_x_306:
[----:B------:R-:W-:Y:S05]  /*ffc0*/  BSYNC B1 ;  /* 0x0000000000017941 */ /* 0x000fea0003800000 */
.L_x_305:
[----:B------:R-:W-:-:S13]  /*ffd0*/  LOP3.LUT P1, RZ, R2, 0xff, RZ, 0xc0, !PT ;  /* 0x000000ff02ff7812 */ /* 0x000fda000782c0ff */
[----:B------:R-:W-:Y:S05]  /*ffe0*/  @P1 BRA `(.L_x_309) ;  /* 0xfffffff4002c1947 */ /* 0x000fea000383ffff */
[----:B------:R-:W-:Y:S05]  /*fff0*/  BSYNC B0 ;  /* 0x0000000000007941 */ /* 0x000fea0003800000 */
.L_x_297:
[----:B------:R-:W-:-:S03]  /*10000*/  UMOV UR7, 0xffffffff ;  /* 0xffffffff00077882 */ /* 0x000fc60000000000 */
[----:B------:R-:W-:Y:S05]  /*10010*/  BRA.DIV UR7, `(.L_x_310) ;  /* 0x0000000607287947 */ /* 0x000fea000b800000 */
[----:B------:R-:W-:-:S13]  /*10020*/  ELECT P0, URZ, PT ;  /* 0x00000000003f782f */ /* 0x000fda0003800000 */
.L_x_324:
[----:B------:R-:W-:Y:S04]  /*10030*/  BSSY B0, `(.L_x_311) ;  /* 0x000002c000007945 */ /* 0x000fe80003800000 */
[----:B------:R-:W-:Y:S05]  /*10040*/  @!P0 BRA `(.L_x_312) ;  /* 0x0000000000a88947 */ /* 0x000fea0003800000 */
[----:B------:R-:W-:-:S04]  /*10050*/  ULOP3.LUT UR7, UR13, 0x2, URZ, 0xfc, !UPT ;  /* 0x000000020d077892 */ /* 0x000fc8000f8efc3f */
[----:B------:R-:W-:-:S06]  /*10060*/  UISETP.NE.AND UP0, UPT, UR7, 0x3, UPT ;  /* 0x000000030700788c */ /* 0x000fcc000bf05270 */
[----:B------:R-:W-:-:S13]  /*10070*/  PLOP3.LUT P0, PT, PT, PT, UP0, 0x80, 0x0 ;  /* 0x000000000000781c */ /* 0x000fda0003f0f008 */
[----:B------:R-:W-:Y:S05]  /*10080*/  @!P0 BRA `(.L_x_313) ;  /* 0x0000000000048947 */ /* 0x000fea0003800000 */
[----:B------:R-:W-:Y:S01]  /*10090*/  BPT.TRAP 0x1 ;  /* 0x000000040000795c */ /* 0x000fe20000300000 */
.L_x_313:
[----:B------:R-:W0:Y:S01]  /*100a0*/  S2R R3, SR_CgaCtaId ;  /* 0x0000000000037919 */ /* 0x000e220000008800 */
[----:B------:R-:W-:-:S04]  /*100b0*/  MOV R2, 0x400 ;  /* 0x0000040000027802 */ /* 0x000fc80000000f00 */
[----:B0-----:R-:W-:Y:S02]  /*100c0*/  LEA R3, R3, R2, 0x18 ;  /* 0x0000000203037211 */ /* 0x001fe400078ec0ff */
[----:B------:R-:W-:-:S03]  /*100d0*/  SHF.L.U32 R2, R0, 0x1f, RZ ;  /* 0x0000001f00027819 */ /* 0x000fc600000006ff */
[----:B------:R-:W-:-:S04]  /*100e0*/  VIADD R3, R3, 0x20 ;  /* 0x0000002003037836 */ /* 0x000fc80000000000 */
[C---:B------:R-:W-:Y:S02]  /*100f0*/  IMAD R7, R8.reuse, 0x8, R3 ;  /* 0x0000000808077824 */ /* 0x040fe400078e0203 */
[----:B------:R-:W-:Y:S02]  /*10100*/  VIADD R8, R8, 0x1 ;  /* 0x0000000108087836 */ /* 0x000fe40000000000 */
[----:B------:R-:W0:Y:S03]  /*10110*/  SYNCS.PHASECHK.TRANS64.TRYWAIT P0, [R7+URZ], R2 ;  /* 0x00000002070075a7 */ /* 0x000e26000800017f */
[----:B------:R-:W-:-:S04]  /*10120*/  ISETP.NE.AND P1, PT, R8, 0x4, PT ;  /* 0x000000040800780c */ /* 0x000fc80003f25270 */
[----:B------:R-:W-:Y:S02]  /*10130*/  SEL R5, RZ, 0x1, P1 ;  /* 0x00000001ff057807 */ /* 0x000fe40000800000 */
[----:B------:R-:W-:Y:S02]  /*10140*/  SEL R8, R8, RZ, P1 ;  /* 0x000000ff08087207 */ /* 0x000fe40000800000 */
[----:B------:R-:W-:-:S03]  /*10150*/  LOP3.LUT R5, R0, R5, RZ, 0x3c, !PT ;  /* 0x0000000500057212 */ /* 0x000fc600078e3cff */
[----:B------:R-:W-:Y:S01]  /*10160*/  IMAD R9, R8, 0x8, R3 ;  /* 0x0000000808097824 */ /* 0x000fe200078e0203 */
[----:B------:R-:W-:Y:S01]  /*10170*/  SHF.L.U32 R4, R5, 0x1f, RZ ;  /* 0x0000001f05047819 */ /* 0x000fe200000006ff */
[----:B0-----:R-:W-:Y:S06]  /*10180*/  @!P0 BRA `(.L_x_314) ;  /* 0x0000000000f08947 */ /* 0x001fec0003800000 */
.L_x_325:
[----:B------:R-:W1:Y:S01]  /*10190*/  SYNCS.PHASECHK.TRANS64.TRYWAIT P0, [R9+URZ], R4 ;  /* 0x00000004090075a7 */ /* 0x000e62000800017f */
[----:B------:R-:W-:-:S05]  /*101a0*/  VIADD R0, R8, 0x1 ;  /* 0x0000000108007836 */ /* 0x000fca0000000000 */
[----:B------:R-:W-:-:S04]  /*101b0*/  ISETP.NE.AND P1, PT, R0, 0x4, PT ;  /* 0x000000040000780c */ /* 0x000fc80003f25270 */
[----:B0-----:R-:W-:Y:S02]  /*101c0*/  SEL R2, RZ, 0x1, P1 ;  /* 0x00000001ff027807 */ /* 0x001fe40000800000 */
[----:B------:R-:W-:Y:S02]  /*101d0*/  SEL R0, R0, RZ, P1 ;  /* 0x000000ff00007207 */ /* 0x000fe40000800000 */
[----:B------:R-:W-:-:S03]  /*101e0*/  LOP3.LUT R7, R5, R2, RZ, 0x3c, !PT ;  /* 0x0000000205077212 */ /* 0x000fc600078e3cff */
[----:B------:R-:W-:Y:S01]  /*101f0*/  IMAD R6, R0, 0x8, R3 ;  /* 0x0000000800067824 */ /* 0x000fe200078e0203 */
[----:B------:R-:W-:Y:S01]  /*10200*/  SHF.L.U32 R5, R7, 0x1f, RZ ;  /* 0x0000001f07057819 */ /* 0x000fe200000006ff */
[----:B-1----:R-:W-:Y:S06]  /*10210*/  @!P0 BRA `(.L_x_315) ;  /* 0x0000000000e08947 */ /* 0x002fec0003800000 */
.L_x_326:
[----:B------:R-:W1:Y:S01]  /*10220*/  SYNCS.PHASECHK.TRANS64.TRYWAIT P0, [R6+URZ], R5 ;  /* 0x00000005060075a7 */ /* 0x000e62000800017f */
[----:B------:R-:W-:-:S05]  /*10230*/  VIADD R0, R0, 0x1 ;  /* 0x0000000100007836 */ /* 0x000fca0000000000 */
[----:B------:R-:W-:-:S04]  /*10240*/  ISETP.NE.AND P1, PT, R0, 0x4, PT ;  /* 0x000000040000780c */ /* 0x000fc80003f25270 */
[----:B------:R-:W-:Y:S02]  /*10250*/  SEL R2, RZ, 0x1, P1 ;  /* 0x00000001ff027807 */ /* 0x000fe40000800000 */
[----:B------:R-:W-:Y:S02]  /*10260*/  SEL R0, R0, RZ, P1 ;  /* 0x000000ff00007207 */ /* 0x000fe40000800000 */
[----:B------:R-:W-:Y:S01]  /*10270*/  LOP3.LUT R2, R7, R2, RZ, 0x3c, !PT ;  /* 0x0000000207027212 */ /* 0x000fe200078e3cff */
[----:B-1----:R-:W-:Y:S06]  /*10280*/  @!P0 BRA `(.L_x_316) ;  /* 0x0000000000d88947 */ /* 0x002fec0003800000 */
.L_x_327:
[----:B------:R-:W-:Y:S01]  /*10290*/  IMAD R3, R0, 0x8, R3 ;  /* 0x0000000800037824 */ /* 0x000fe200078e0203 */
[----:B------:R-:W-:-:S07]  /*102a0*/  SHF.L.U32 R0, R2, 0x1f, RZ ;  /* 0x0000001f02007819 */ /* 0x000fce00000006ff */
.L_x_317:
[----:B--2---:R2:W3:Y:S02]  /*102b0*/  SYNCS.PHASECHK.TRANS64.TRYWAIT P0, [R3+URZ], R0 ;  /* 0x00000000030075a7 */ /* 0x0044e4000800017f */
[----:B---3--:R-:W-:Y:S05]  /*102c0*/  @!P0 NANOSLEEP.SYNCS 0x989680 ;  /* 0x009896800000895d */ /* 0x008fea0003900000 */
[----:B------:R-:W3:Y:S02]  /*102d0*/  @!P0 SYNCS.PHASECHK.TRANS64 P0, [R3+URZ], R0 ;  /* 0x00000000030085a7 */ /* 0x000ee4000800007f */
[----:B---3--:R-:W-:Y:S05]  /*102e0*/  @!P0 BRA `(.L_x_317) ;  /* 0xfffffffc00f08947 */ /* 0x008fea000383ffff */
.L_x_312:
[----:B------:R-:W-:Y:S05]  /*102f0*/  BSYNC B0 ;  /* 0x0000000000007941 */ /* 0x000fea0003800000 */
.L_x_311:
[----:B------:R-:W-:Y:S05]  /*10300*/  EXIT ;  /* 0x000000000000794d */ /* 0x000fea0003800000 */
.L_x_17:
[----:B-1----:R-:W-:-:S04]  /*10310*/  IMAD.U32 R3, RZ, RZ, UR6 ;  /* 0x00000006ff037e24 */ /* 0x002fc8000f8e00ff */
[----:B------:R1:W2:Y:S03]  /*10320*/  SYNCS.PHASECHK.TRANS64.TRYWAIT P0, [R3+URZ], R0 ;  /* 0x00000000030075a7 */ /* 0x0002a6000800017f */
[----:B--2---:R-:W-:Y:S05]  /*10330*/  @!P0 NANOSLEEP.SYNCS 0x989680 ;  /* 0x009896800000895d */ /* 0x004fea0003900000 */
[----:B------:R-:W2:Y:S02]  /*10340*/  @!P0 SYNCS.PHASECHK.TRANS64 P0, [R3+URZ], R0 ;  /* 0x00000000030085a7 */ /* 0x000ea4000800007f */
[----:B--2---:R-:W-:Y:S05]  /*10350*/  @!P0 BRA `(.L_x_17) ;  /* 0xfffffffc00ec8947 */ /* 0x004fea000383ffff */
[----:B------:R-:W-:Y:S05]  /*10360*/  BRA `(.L_x_16) ;  /* 0xffffff1400f87947 */ /* 0x000fea000383ffff */
.L_x_23:
[----:B-----5:R2:W-:Y:S02]  /*10370*/  STL [R1+0x80], R0 ;  /* 0x0000800001007387 */ /* 0x0205e40000100800 */
[----:B--2---:R-:W-:-:S04]  /*10380*/  IMAD.U32 R0, RZ, RZ, UR16 ;  /* 0x00000010ff007e24 */ /* 0x004fc8000f8e00ff */
[----:B------:R2:W3:Y:S03]  /*10390*/  SYNCS.PHASECHK.TRANS64.TRYWAIT P0, [R0+URZ], R229 ;  /* 0x000000e5000075a7 */ /* 0x0004e6000800017f */
[----:B---3--:R-:W-:Y:S05]  /*103a0*/  @!P0 NANOSLEEP.SYNCS 0x989680 ;  /* 0x009896800000895d */ /* 0x008fea0003900000 */
[----:B------:R2:W3:Y:S02]  /*103b0*/  @!P0 SYNCS.PHASECHK.TRANS64 P0, [R0+URZ], R229 ;  /* 0x000000e5000085a7 */ /* 0x0004e4000800007f */
[----:B--2---:R2:W5:Y:S02]  /*103c0*/  LDL.LU R0, [R1+0x80] ;  /* 0x0000800001007983 */ /* 0x0045640000300800 */
[----:B--23--:R-:W-:Y:S05]  /*103d0*/  @!P0 BRA `(.L_x_23) ;  /* 0xfffffffc00e48947 */ /* 0x00cfea000383ffff */
[----:B------:R-:W-:Y:S05]  /*103e0*/  BRA `(.L_x_22) ;  /* 0xffffff2800c47947 */ /* 0x000fea000383ffff */
.L_x_298:
[----:B------:R-:W-:Y:S01]  /*103f0*/  BSSY B1, `(.L_x_318) ;  /* 0x0000006000017945 */ /* 0x000fe20003800000 */
[----:B------:R-:W-:-:S07]  /*10400*/  IMAD.MOV.U32 R2, RZ, RZ, -0x1 ;  /* 0xffffffffff027424 */ /* 0x000fce00078e00ff */
[----:B------:R-:W-:Y:S05]  /*10410*/  WARPSYNC.COLLECTIVE R2, `(.L_x_319) ;  /* 0x00000000020c7348 */ /* 0x000fea0003c00000 */
[----:B------:R-:W-:Y:S02]  /*10420*/  ELECT P1, UR62, PT ;  /* 0x00000000003e782f */ /* 0x000fe40003820000 */
[----:B------:R-:W-:Y:S01]  /*10430*/  MOV R2, UR62 ;  /* 0x0000003e00027c02 */ /* 0x000fe20008000f00 */
[----:B------:R-:W-:Y:S10]  /*10440*/  ENDCOLLECTIVE ;  /* 0x000000000000791b */ /* 0x000ff40003800000 */
.L_x_319:
[----:B------:R-:W-:Y:S05]  /*10450*/  BSYNC B1 ;  /* 0x0000000000017941 */ /* 0x000fea0003800000 */
.L_x_318:
[----:B------:R-:W-:Y:S05]  /*10460*/  BRA `(.L_x_320) ;  /* 0xfffffff000187947 */ /* 0x000fea000383ffff */
.L_x_301:
[----:B-1----:R1:W2:Y:S02]  /*10470*/  SYNCS.PHASECHK.TRANS64.TRYWAIT P1, [R13+URZ+0x20], R4 ;  /* 0x000020040d0075a7 */ /* 0x0022a4000802017f */
[----:B--2---:R-:W-:Y:S05]  /*10480*/  @!P1 NANOSLEEP.SYNCS 0x989680 ;  /* 0x009896800000995d */ /* 0x004fea0003900000 */
[----:B------:R-:W2:Y:S02]  /*10490*/  @!P1 SYNCS.PHASECHK.TRANS64 P1, [R13+URZ+0x20], R4 ;  /* 0x000020040d0095a7 */ /* 0x000ea4000802007f */
[----:B--2---:R-:W-:Y:S05]  /*104a0*/  @!P1 BRA `(.L_x_301) ;  /* 0xfffffffc00f09947 */ /* 0x004fea000383ffff */
[----:B------:R-:W-:Y:S05]  /*104b0*/  BRA `(.L_x_321) ;  /* 0xfffffff0004c7947 */ /* 0x000fea000383ffff */
.L_x_310:
[----:B------:R-:W-:Y:S01]  /*104c0*/  BSSY B0, `(.L_x_322) ;  /* 0x0000006000007945 */ /* 0x000fe20003800000 */
[----:B------:R-:W-:-:S07]  /*104d0*/  IMAD.MOV.U32 R2, RZ, RZ, -0x1 ;  /* 0xffffffffff027424 */ /* 0x000fce00078e00ff */
[----:B------:R-:W-:Y:S05]  /*104e0*/  WARPSYNC.COLLECTIVE R2, `(.L_x_323) ;  /* 0x00000000020c7348 */ /* 0x000fea0003c00000 */
[----:B------:R-:W-:Y:S02]  /*104f0*/  ELECT P1, UR62, PT ;  /* 0x00000000003e782f */ /* 0x000fe40003820000 */
[----:B------:R-:W-:Y:S01]  /*10500*/  MOV R2, UR62 ;  /* 0x0000003e00027c02 */ /* 0x000fe20008000f00 */
[----:B------:R-:W-:Y:S10]  /*10510*/  ENDCOLLECTIVE ;  /* 0x000000000000791b */ /* 0x000ff40003800000 */
.L_x_323:
[----:B------:R-:W-:Y:S05]  /*10520*/  BSYNC B0 ;  /* 0x0000000000007941 */ /* 0x000fea0003800000 */
.L_x_322:
[----:B------:R-:W-:Y:S01]  /*10530*/  PLOP3.LUT P0, PT, P1, PT, PT, 0x80, 0x0 ;  /* 0x000000000000781c */ /* 0x000fe20000f0f070 */
[----:B------:R-:W-:-:S12]  /*10540*/  BRA `(.L_x_324) ;  /* 0xfffffff800b87947 */ /* 0x000fd8000383ffff */
.L_x_314:
[----:B0-----:R0:W1:Y:S02]  /*10550*/  SYNCS.PHASECHK.TRANS64.TRYWAIT P0, [R7+URZ], R2 ;  /* 0x00000002070075a7 */ /* 0x001064000800017f */
[----:B-1----:R-:W-:Y:S05]  /*10560*/  @!P0 NANOSLEEP.SYNCS 0x989680 ;  /* 0x009896800000895d */ /* 0x002fea0003900000 */
[----:B------:R-:W1:Y:S02]  /*10570*/  @!P0 SYNCS.PHASECHK.TRANS64 P0, [R7+URZ], R2 ;  /* 0x00000002070085a7 */ /* 0x000e64000800007f */
[----:B-1----:R-:W-:Y:S05]  /*10580*/  @!P0 BRA `(.L_x_314) ;  /* 0xfffffffc00f08947 */ /* 0x002fea000383ffff */
[----:B------:R-:W-:Y:S05]  /*10590*/  BRA `(.L_x_325) ;  /* 0xfffffff800fc7947 */ /* 0x000fea000383ffff */
.L_x_315:
[----:B0-----:R0:W1:Y:S02]  /*105a0*/  SYNCS.PHASECHK.TRANS64.TRYWAIT P0, [R9+URZ], R4 ;  /* 0x00000004090075a7 */ /* 0x001064000800017f */
[----:B-1----:R-:W-:Y:S05]  /*105b0*/  @!P0 NANOSLEEP.SYNCS 0x989680 ;  /* 0x009896800000895d */ /* 0x002fea0003900000 */
[----:B------:R-:W1:Y:S02]  /*105c0*/  @!P0 SYNCS.PHASECHK.TRANS64 P0, [R9+URZ], R4 ;  /* 0x00000004090085a7 */ /* 0x000e64000800007f */
[----:B-1----:R-:W-:Y:S05]  /*105d0*/  @!P0 BRA `(.L_x_315) ;  /* 0xfffffffc00f08947 */ /* 0x002fea000383ffff */
[----:B------:R-:W-:Y:S05]  /*105e0*/  BRA `(.L_x_326) ;  /* 0xfffffffc000c7947 */ /* 0x000fea000383ffff */
.L_x_316:
[----:B-1----:R1:W2:Y:S02]  /*105f0*/  SYNCS.PHASECHK.TRANS64.TRYWAIT P0, [R6+URZ], R5 ;  /* 0x00000005060075a7 */ /* 0x0022a4000800017f */
[----:B--2---:R-:W-:Y:S05]  /*10600*/  @!P0 NANOSLEEP.SYNCS 0x989680 ;  /* 0x009896800000895d */ /* 0x004fea0003900000 */
[----:B------:R-:W2:Y:S02]  /*10610*/  @!P0 SYNCS.PHASECHK.TRANS64 P0, [R6+URZ], R5 ;  /* 0x00000005060085a7 */ /* 0x000ea4000800007f */
[----:B--2---:R-:W-:Y:S05]  /*10620*/  @!P0 BRA `(.L_x_316) ;  /* 0xfffffffc00f08947 */ /* 0x004fea000383ffff */
[----:B------:R-:W-:Y:S05]  /*10630*/  BRA `(.L_x_327) ;  /* 0xfffffffc00147947 */ /* 0x000fea000383ffff */
.L_x_328:
[----:B------:R-:W-:-:S00]  /*10640*/  BRA `(.L_x_328) ;  /* 0xfffffffc00fc7947 */ /* 0x000fc0000383ffff */
[----:B------:R-:W-:-:S00]  /*10650*/  NOP ;  /* 0x0000000000007918 */ /* 0x000fc00000000000 */
        /* <DEDUP_REMOVED lines=10> */
.L_x_329:


//--------------------- .nv.shared._ZN7cutlass13device_kernelINS_4gemm6kernel13GemmUniversalIN4cute5tupleIJiiiiEEENS1_10collective13CollectiveMmaINS1_37MainloopSm90TmaGmmaWarpSpecializedFP8ILi4ENS5_IJNS4_1CILi1EEESB_SB_EEENS1_35KernelTmaWarpSpecializedCooperativeEEENS5_IJNSA_ILi256EEENSA_ILi128EEESG_EEENS_12float_e5m2_tENS5_IJlSB_lEEESI_SJ_NS4_8TiledMMAINS4_8MMA_AtomIJNS4_4SM904GMMA31MMA_64x128x32_F32E5M2E5M2_SS_TNILNSN_7ScaleInE1ELSP_1EEEEEENS4_6LayoutINS5_IJNSA_ILi2EEESB_SB_EEENS5_IJSB_NSA_ILi0EEESV_EEEEENS5_IJNS4_10UnderscoreESY_SY_EEEEENS4_13SM90_TMA_LOADENS4_14ComposedLayoutINS4_7SwizzleILi3ELi4ELi3EEENS4_18smem_ptr_flag_bitsILi8EEENSS_INS5_IJNSA_ILi8EEESG_EEENS5_IJSG_SB_EEEEEEEvNS4_8identityES11_S1B_vS1C_EENS_8epilogue10collective6detail29Sm90TmaWarpSpecializedAdapterINS1F_15DefaultEpilogueISI_SJ_SJ_NS1E_6thread17LinearCombinationISI_Li1EffLNS1J_9ScaleType4KindE0ELNS_15FloatRoundStyleE2ESI_EENS1_15EpilogueDefaultEEEEEvvEEEEvNT_6ParamsE --------------------------
	.section	.nv.shared._ZN7cutlass13device_kernelINS_4gemm6kernel13GemmUniversalIN4cute5tupleIJiiiiEEENS1_10collective13CollectiveMmaINS1_37MainloopSm90TmaGmmaWarpSpecializedFP8ILi4ENS5_IJNS4_1CILi1EEESB_SB_EEENS1_35KernelTmaWarpSpecializedCooperativeEEENS5_IJNSA_ILi256EEENSA_ILi128EEESG_EEENS_12float_e5m2_tENS5_IJlSB_lEEESI_SJ_NS4_8TiledMMAINS4_8MMA_AtomIJNS4_4SM904GMMA31MMA_64x128x32_F32E5M2E5M2_SS_TNILNSN_7ScaleInE1ELSP_1EEEEEENS4_6LayoutINS5_IJNSA_ILi2EEESB_SB_EEENS5_IJSB_NSA_ILi0EEESV_EEEEENS5_IJNS4_10UnderscoreESY_SY_EEEEENS4_13SM90_TMA_LOADENS4_14ComposedLayoutINS4_7SwizzleILi3ELi4ELi3EEENS4_18smem_ptr_flag_bitsILi8EEENSS_INS5_IJNSA_ILi8EEESG_EEENS5_IJSG_SB_EEEEEEEvNS4_8identityES11_S1B_vS1C_EENS_8epilogue10collective6detail29Sm90TmaWarpSpecializedAdapterINS1F_15DefaultEpilogueISI_SJ_SJ_NS1E_6thread17LinearCombinationISI_Li1EffLNS1J_9ScaleType4KindE0ELNS_15FloatRoundStyleE2ESI_EENS1_15EpilogueDefaultEEEEEvvEEEEvNT_6ParamsE,"aw",@nobits
	.sectionflags	@""
	.align	16
	.zero		1024


//--------------------- .nv.shared.reserved.0     --------------------------
	.section	.nv.shared.reserved.0,"aw",@nobits
	.weak		__nv_reservedSMEM_offset_0_alias
	.size		__nv_reservedSMEM_offset_0_alias, 0, 0
	.other		__nv_reservedSMEM_offset_0_alias,@"STO_CUDA_RESERVED_SHARED STV_DEFAULT"
__nv_reservedSMEM_offset_0_alias:
	.zero		0


//--------------------- .nv.global                --------------------------
	.section	.nv.global,"aw",@nobits
.nv.global:
	.type		_ZN39_INTERNAL_2f8bb7a1_4_k_cu_5a2ed5be_46174cute1_E,@object
	.size		_ZN39_INTERNAL_2f8bb7a1_4_k_cu_5a2ed5be_46174cute1_E,(_ZN39_INTERNAL_2f8bb7a1_4_k_cu_5a2ed5be_46174cuda3std3__45__cpo6cbeginE - _ZN39_INTERNAL_2f8bb7a1_4_k_cu_5a2ed5be_46174cute1_E)
_ZN39_INTERNAL_2f8bb7a1_4_k_cu_5a2ed5be_46174cute1_E:
	.zero		1
	.type		_ZN39_INTERNAL_2f8bb7a1_4_k_cu_5a2ed5be_46174cuda3std3__45__cpo6cbeginE,@object
	.size		_ZN39_INTERNAL_2f8bb7a1_4_k_cu_5a2ed5be_46174cuda3std3__45__cpo6cbeginE,(_ZN39_INTERNAL_2f8bb7a1_4_k_cu_5a2ed5be_46174cuda3std3__48in_placeE - _ZN39_INTERNAL_2f8bb7a1_4_k_cu_5a2ed5be_46174cuda3std3__45__cpo6cbeginE)
_ZN39_INTERNAL_2f8bb7a1_4_k_cu_5a2ed5be_46174cuda3std3__45__cpo6cbeginE:
	.zero		1
	.type		_ZN39_INTERNAL_2f8bb7a1_4_k_cu_5a2ed5be_46174cuda3std3__48in_placeE,@object
	.size		_ZN39_INTERNAL_2f8bb7a1_4_k_cu_5a2ed5be_46174cuda3std3__48in_placeE,(_ZN39_INTERNAL_2f8bb7a1_4_k_cu_5a2ed5be_46174cuda3std6ranges3__45__cpo9iter_moveE - _ZN39_INTERNAL_2f8bb7a1_4_k_cu_5a2ed5be_46174cuda3std3__48in_placeE)
_ZN39_INTERNAL_2f8bb7a1_4_k_cu_5a2ed5be_46174cuda3std3__48in_placeE:
	.zero		1
	.type		_ZN39_INTERNAL_2f8bb7a1_4_k_cu_5a2ed5be_46174cuda3std6ranges3__45__cpo9iter_moveE,@object
	.size		_ZN39_INTERNAL_2f8bb7a1_4_k_cu_5a2ed5be_46174cuda3std6ranges3__45__cpo9iter_moveE,(_ZN39_INTERNAL_2f8bb7a1_4_k_cu_5a2ed5be_46174cuda3std3__45__cpo5beginE - _ZN39_INTERNAL_2f8bb7a1_4_k_cu_5a2ed5be_46174cuda3std6ranges3__45__cpo9iter_moveE)
_ZN39_INTERNAL_2f8bb7a1_4_k_cu_5a2ed5be_46174cuda3std6ranges3__45__cpo9iter_moveE:
	.zero		1
	.type		_ZN39_INTERNAL_2f8bb7a1_4_k_cu_5a2ed5be_46174cuda3std3__45__cpo5beginE,@object
	.size		_ZN39_INTERNAL_2f8bb7a1_4_k_cu_5a2ed5be_46174cuda3std3__45__cpo5beginE,(_ZN39_INTERNAL_2f8bb7a1_4_k_cu_5a2ed5be_46174cuda3std3__441_GLOBAL__N__2f8bb7a1_4_k_cu_5a2ed5be_46176ignoreE - _ZN39_INTERNAL_2f8bb7a1_4_k_cu_5a2ed5be_46174cuda3std3__45__cpo5beginE)
_ZN39_INTERNAL_2f8bb7a1_4_k_cu_5a2ed5be_46174cuda3std3__45__cpo5beginE:
	.zero		1
	.type		_ZN39_INTERNAL_2f8bb7a1_4_k_cu_5a2ed5be_46174cuda3std3__441_GLOBAL__N__2f8bb7a1_4_k_cu_5a2ed5be_46176ignoreE,@object
	.size		_ZN39_INTERNAL_2f8bb7a1_4_k_cu_5a2ed5be_46174cuda3std3__441_GLOBAL__N__2f8bb7a1_4_k_cu_5a2ed5be_46176ignoreE,(_ZN39_INTERNAL_2f8bb7a1_4_k_cu_5a2ed5be_46174cute7productE - _ZN39_INTERNAL_2f8bb7a1_4_k_cu_5a2ed5be_46174cuda3std3__441_GLOBAL__N__2f8bb7a1_4_k_cu_5a2ed5be_46176ignoreE)
_ZN39_INTERNAL_2f8bb7a1_4_k_cu_5a2ed5be_46174cuda3std3__441_GLOBAL__N__2f8bb7a1_4_k_cu_5a2ed5be_46176ignoreE:
	.zero		1
	.type		_ZN39_INTERNAL_2f8bb7a1_4_k_cu_5a2ed5be_46174cute7productE,@object
	.size		_ZN39_INTERNAL_2f8bb7a1_4_k_cu_5a2ed5be_46174cute7productE,(_ZN39_INTERNAL_2f8bb7a1_4_k_cu_5a2ed5be_46174cuda3std3__45__cpo3endE - _ZN39_INTERNAL_2f8bb7a1_4_k_cu_5a2ed5be_46174cute7productE)
_ZN39_INTERNAL_2f8bb7a1_4_k_cu_5a2ed5be_46174cute7productE:
	.zero		1
	.type		_ZN39_INTERNAL_2f8bb7a1_4_k_cu_5a2ed5be_46174cuda3std3__45__cpo3endE,@object
	.size		_ZN39_INTERNAL_2f8bb7a1_4_k_cu_5a2ed5be_46174cuda3std3__45__cpo3endE,(_ZN39_INTERNAL_2f8bb7a1_4_k_cu_5a2ed5be_46174cuda3std3__419piecewise_constructE - _ZN39_INTERNAL_2f8bb7a1_4_k_cu_5a2ed5be_46174cuda3std3__45__cpo3endE)
_ZN39_INTERNAL_2f8bb7a1_4_k_cu_5a2ed5be_46174cuda3std3__45__cpo3endE:
	.zero		1
	.type		_ZN39_INTERNAL_2f8bb7a1_4_k_cu_5a2ed5be_46174cuda3std3__419piecewise_constructE,@object
	.size		_ZN39_INTERNAL_2f8bb7a1_4_k_cu_5a2ed5be_46174cuda3std3__419piecewise_constructE,(_ZN39_INTERNAL_2f8bb7a1_4_k_cu_5a2ed5be_46174cuda3std3__45__cpo4cendE - _ZN39_INTERNAL_2f8bb7a1_4_k_cu_5a2ed5be_46174cuda3std3__419piecewise_constructE)
_ZN39_INTERNAL_2f8bb7a1_4_k_cu_5a2ed5be_46174cuda3std3__419piecewise_constructE:
	.zero		1
	.type		_ZN39_INTERNAL_2f8bb7a1_4_k_cu_5a2ed5be_46174cuda3std3__45__cpo4cendE,@object
	.size		_ZN39_INTERNAL_2f8bb7a1_4_k_cu_5a2ed5be_46174cuda3std3__45__cpo4cendE,(_ZN39_INTERNAL_2f8bb7a1_4_k_cu_5a2ed5be_46174cuda3std6ranges3__45__cpo4swapE - _ZN39_INTERNAL_2f8bb7a1_4_k_cu_5a2ed5be_46174cuda3std3__45__cpo4cendE)
_ZN39_INTERNAL_2f8bb7a1_4_k_cu_5a2ed5be_46174cuda3std3__45__cpo4cendE:
	.zero		1
	.type		_ZN39_INTERNAL_2f8bb7a1_4_k_cu_5a2ed5be_46174cuda3std6ranges3__45__cpo4swapE,@object
	.size		_ZN39_INTERNAL_2f8bb7a1_4_k_cu_5a2ed5be_46174cuda3std6ranges3__45__cpo4swapE,(.L_7 - _ZN39_INTERNAL_2f8bb7a1_4_k_cu_5a2ed5be_46174cuda3std6ranges3__45__cpo4swapE)
_ZN39_INTERNAL_2f8bb7a1_4_k_cu_5a2ed5be_46174cuda3std6ranges3__45__cpo4swapE:
	.zero		1
.L_7:


//--------------------- .nv.constant0._ZN7cutlass13device_kernelINS_4gemm6kernel13GemmUniversalIN4cute5tupleIJiiiiEEENS1_10collective13CollectiveMmaINS1_37MainloopSm90TmaGmmaWarpSpecializedFP8ILi4ENS5_IJNS4_1CILi1EEESB_SB_EEENS1_35KernelTmaWarpSpecializedCooperativeEEENS5_IJNSA_ILi256EEENSA_ILi128EEESG_EEENS_12float_e5m2_tENS5_IJlSB_lEEESI_SJ_NS4_8TiledMMAINS4_8MMA_AtomIJNS4_4SM904GMMA31MMA_64x128x32_F32E5M2E5M2_SS_TNILNSN_7ScaleInE1ELSP_1EEEEEENS4_6LayoutINS5_IJNSA_ILi2EEESB_SB_EEENS5_IJSB_NSA_ILi0EEESV_EEEEENS5_IJNS4_10UnderscoreESY_SY_EEEEENS4_13SM90_TMA_LOADENS4_14ComposedLayoutINS4_7SwizzleILi3ELi4ELi3EEENS4_18smem_ptr_flag_bitsILi8EEENSS_INS5_IJNSA_ILi8EEESG_EEENS5_IJSG_SB_EEEEEEEvNS4_8identityES11_S1B_vS1C_EENS_8epilogue10collective6detail29Sm90TmaWarpSpecializedAdapterINS1F_15DefaultEpilogueISI_SJ_SJ_NS1E_6thread17LinearCombinationISI_Li1EffLNS1J_9ScaleType4KindE0ELNS_15FloatRoundStyleE2ESI_EENS1_15EpilogueDefaultEEEEEvvEEEEvNT_6ParamsE --------------------------
	.section	.nv.constant0._ZN7cutlass13device_kernelINS_4gemm6kernel13GemmUniversalIN4cute5tupleIJiiiiEEENS1_10collective13CollectiveMmaINS1_37MainloopSm90TmaGmmaWarpSpecializedFP8ILi4ENS5_IJNS4_1CILi1EEESB_SB_EEENS1_35KernelTmaWarpSpecializedCooperativeEEENS5_IJNSA_ILi256EEENSA_ILi128EEESG_EEENS_12float_e5m2_tENS5_IJlSB_lEEESI_SJ_NS4_8TiledMMAINS4_8MMA_AtomIJNS4_4SM904GMMA31MMA_64x128x32_F32E5M2E5M2_SS_TNILNSN_7ScaleInE1ELSP_1EEEEEENS4_6LayoutINS5_IJNSA_ILi2EEESB_SB_EEENS5_IJSB_NSA_ILi0EEESV_EEEEENS5_IJNS4_10UnderscoreESY_SY_EEEEENS4_13SM90_TMA_LOADENS4_14ComposedLayoutINS4_7SwizzleILi3ELi4ELi3EEENS4_18smem_ptr_flag_bitsILi8EEENSS_INS5_IJNSA_ILi8EEESG_EEENS5_IJSG_SB_EEEEEEEvNS4_8identityES11_S1B_vS1C_EENS_8epilogue10collective6detail29Sm90TmaWarpSpecializedAdapterINS1F_15DefaultEpilogueISI_SJ_SJ_NS1E_6thread17LinearCombinationISI_Li1EffLNS1J_9ScaleType4KindE0ELNS_15FloatRoundStyleE2ESI_EENS1_15EpilogueDefaultEEEEEvvEEEEvNT_6ParamsE,"a",@progbits
	.sectionflags	@""
	.align	4
.nv.constant0._ZN7cutlass13device_kernelINS_4gemm6kernel13GemmUniversalIN4cute5tupleIJiiiiEEENS1_10collective13CollectiveMmaINS1_37MainloopSm90TmaGmmaWarpSpecializedFP8ILi4ENS5_IJNS4_1CILi1EEESB_SB_EEENS1_35KernelTmaWarpSpecializedCooperativeEEENS5_IJNSA_ILi256EEENSA_ILi128EEESG_EEENS_12float_e5m2_tENS5_IJlSB_lEEESI_SJ_NS4_8TiledMMAINS4_8MMA_AtomIJNS4_4SM904GMMA31MMA_64x128x32_F32E5M2E5M2_SS_TNILNSN_7ScaleInE1ELSP_1EEEEEENS4_6LayoutINS5_IJNSA_ILi2EEESB_SB_EEENS5_IJSB_NSA_ILi0EEESV_EEEEENS5_IJNS4_10UnderscoreESY_SY_EEEEENS4_13SM90_TMA_LOADENS4_14ComposedLayoutINS4_7SwizzleILi3ELi4ELi3EEENS4_18smem_ptr_flag_bitsILi8EEENSS_INS5_IJNSA_ILi8EEESG_EEENS5_IJSG_SB_EEEEEEEvNS4_8identityES11_S1B_vS1C_EENS_8epilogue10collective6detail29Sm90TmaWarpSpecializedAdapterINS1F_15DefaultEpilogueISI_SJ_SJ_NS1E_6thread17LinearCombinationISI_Li1EffLNS1J_9ScaleType4KindE0ELNS_15FloatRoundStyleE2ESI_EENS1_15EpilogueDefaultEEEEEvvEEEEvNT_6ParamsE:
	.zero		1664


//--------------------- SYMBOLS --------------------------

	.type		.nv.reservedSmem.offset0,@object
	.size		.nv.reservedSmem.offset0,0x4
